//
// Generated by NVIDIA NVVM Compiler
//
// Compiler Build ID: CL-36424714
// Cuda compilation tools, release 13.0, V13.0.88
// Based on NVVM 20.0.0
//

.version 9.0
.target sm_100
.address_size 64

	// .globl	_Z9gpu_naiveiiffiiiiPfS_S_
.func  (.param .align 16 .b8 func_retval0[16]) __internal_trig_reduction_slowpathd
(
	.param .b64 __internal_trig_reduction_slowpathd_param_0
)
;
.func  (.param .b64 func_retval0) __internal_accurate_pow
(
	.param .b64 __internal_accurate_pow_param_0
)
;
.global .align 8 .b8 __cudart_i2opi_d[144] = {8, 93, 141, 31, 177, 95, 251, 107, 234, 146, 82, 138, 247, 57, 7, 61, 123, 241, 229, 235, 199, 186, 39, 117, 45, 234, 95, 158, 102, 63, 70, 79, 183, 9, 203, 39, 207, 126, 54, 109, 31, 109, 10, 90, 139, 17, 47, 239, 15, 152, 5, 222, 255, 151, 248, 31, 59, 40, 249, 189, 139, 95, 132, 156, 244, 57, 83, 131, 57, 214, 145, 57, 65, 126, 95, 180, 38, 112, 156, 233, 132, 68, 187, 46, 245, 53, 130, 232, 62, 167, 41, 177, 28, 235, 29, 254, 28, 146, 209, 9, 234, 46, 73, 6, 224, 210, 77, 66, 58, 110, 36, 183, 97, 197, 187, 222, 171, 99, 81, 254, 65, 144, 67, 60, 153, 149, 98, 219, 192, 221, 52, 245, 209, 87, 39, 252, 41, 21, 68, 78, 110, 131, 249, 162};
.global .align 16 .b8 __cudart_sin_cos_coeffs[128] = {70, 210, 176, 44, 241, 229, 90, 190, 146, 227, 172, 105, 227, 29, 199, 62, 161, 98, 219, 25, 160, 1, 42, 191, 24, 8, 17, 17, 17, 17, 129, 63, 84, 85, 85, 85, 85, 85, 197, 191, 0, 0, 0, 0, 0, 0, 0, 0, 0, 0, 0, 0, 0, 0, 0, 0, 100, 129, 253, 32, 131, 255, 168, 189, 40, 133, 239, 193, 167, 238, 33, 62, 217, 230, 6, 142, 79, 126, 146, 190, 233, 188, 221, 25, 160, 1, 250, 62, 71, 93, 193, 22, 108, 193, 86, 191, 81, 85, 85, 85, 85, 85, 165, 63, 0, 0, 0, 0, 0, 0, 224, 191, 0, 0, 0, 0, 0, 0, 240, 63};

.visible .entry _Z9gpu_naiveiiffiiiiPfS_S_(
	.param .u32 _Z9gpu_naiveiiffiiiiPfS_S__param_0,
	.param .u32 _Z9gpu_naiveiiffiiiiPfS_S__param_1,
	.param .f32 _Z9gpu_naiveiiffiiiiPfS_S__param_2,
	.param .f32 _Z9gpu_naiveiiffiiiiPfS_S__param_3,
	.param .u32 _Z9gpu_naiveiiffiiiiPfS_S__param_4,
	.param .u32 _Z9gpu_naiveiiffiiiiPfS_S__param_5,
	.param .u32 _Z9gpu_naiveiiffiiiiPfS_S__param_6,
	.param .u32 _Z9gpu_naiveiiffiiiiPfS_S__param_7,
	.param .u64 .ptr .align 1 _Z9gpu_naiveiiffiiiiPfS_S__param_8,
	.param .u64 .ptr .align 1 _Z9gpu_naiveiiffiiiiPfS_S__param_9,
	.param .u64 .ptr .align 1 _Z9gpu_naiveiiffiiiiPfS_S__param_10
)
{
	.reg .pred 	%p<42>;
	.reg .b32 	%r<77>;
	.reg .b32 	%f<29>;
	.reg .b64 	%rd<32>;
	.reg .b64 	%fd<95>;

	ld.param.u32 	%r21, [_Z9gpu_naiveiiffiiiiPfS_S__param_6];
	ld.param.u32 	%r22, [_Z9gpu_naiveiiffiiiiPfS_S__param_7];
	setp.gt.s32 	%p5, %r21, %r22;
	@%p5 bra 	$L__BB0_23;
	ld.param.u64 	%rd31, [_Z9gpu_naiveiiffiiiiPfS_S__param_10];
	ld.param.u64 	%rd30, [_Z9gpu_naiveiiffiiiiPfS_S__param_9];
	ld.param.u64 	%rd29, [_Z9gpu_naiveiiffiiiiPfS_S__param_8];
	ld.param.u32 	%r73, [_Z9gpu_naiveiiffiiiiPfS_S__param_5];
	ld.param.u32 	%r72, [_Z9gpu_naiveiiffiiiiPfS_S__param_4];
	ld.param.f32 	%f27, [_Z9gpu_naiveiiffiiiiPfS_S__param_3];
	ld.param.f32 	%f26, [_Z9gpu_naiveiiffiiiiPfS_S__param_2];
	ld.param.u32 	%r69, [_Z9gpu_naiveiiffiiiiPfS_S__param_0];
	mov.u32 	%r23, %tid.x;
	mov.u32 	%r24, %ntid.x;
	mov.u32 	%r25, %ctaid.x;
	mad.lo.s32 	%r26, %r25, %r24, %r23;
	mov.u32 	%r27, %tid.y;
	mov.u32 	%r28, %ntid.y;
	mov.u32 	%r29, %ctaid.y;
	mad.lo.s32 	%r30, %r29, %r28, %r27;
	cvta.to.global.u64 	%rd10, %rd29;
	cvta.to.global.u64 	%rd11, %rd31;
	cvta.to.global.u64 	%rd12, %rd30;
	setp.gt.s32 	%p6, %r26, 0;
	add.s32 	%r32, %r69, -1;
	setp.lt.s32 	%p7, %r26, %r32;
	and.pred  	%p9, %p6, %p7;
	setp.ne.s32 	%p10, %r30, 0;
	and.pred  	%p11, %p10, %p9;
	setp.lt.s32 	%p12, %r30, %r32;
	and.pred  	%p1, %p11, %p12;
	mul.lo.s32 	%r33, %r30, %r69;
	add.s32 	%r34, %r33, %r26;
	mul.wide.s32 	%rd13, %r34, 4;
	add.s64 	%rd1, %rd10, %rd13;
	sub.s32 	%r35, %r33, %r30;
	add.s32 	%r36, %r35, %r26;
	mul.wide.s32 	%rd14, %r36, 4;
	add.s64 	%rd2, %rd11, %rd14;
	cvt.s64.s32 	%rd15, %r35;
	cvt.s64.s32 	%rd16, %r26;
	add.s64 	%rd17, %rd16, %rd15;
	shl.b64 	%rd18, %rd17, 2;
	add.s64 	%rd3, %rd11, %rd18;
	add.s64 	%rd4, %rd12, %rd13;
	sub.s32 	%r37, %r33, %r69;
	add.s32 	%r38, %r37, %r26;
	mul.wide.s32 	%rd19, %r38, 4;
	add.s64 	%rd5, %rd12, %rd19;
	setp.eq.s32 	%p13, %r26, %r72;
	setp.eq.s32 	%p14, %r30, %r73;
	and.pred  	%p2, %p13, %p14;
	cvt.f64.f32 	%fd1, %f26;
	cvt.f64.f32 	%fd2, %f27;
	mov.f64 	%fd21, 0d4000000000000000;
	{
	.reg .b32 %temp; 
	mov.b64 	{%temp, %r1}, %fd21;
	}
	and.b32  	%r2, %r1, 2146435072;
	setp.lt.s32 	%p15, %r1, 0;
	selp.b32 	%r3, 0, 2146435072, %p15;
	setp.lt.s32 	%p16, %r30, %r69;
	and.pred  	%p3, %p7, %p16;
	cvt.s64.s32 	%rd20, %r33;
	add.s64 	%rd21, %rd16, %rd20;
	shl.b64 	%rd22, %rd21, 2;
	add.s64 	%rd6, %rd10, %rd22;
	setp.lt.s32 	%p17, %r26, %r69;
	and.pred  	%p4, %p17, %p12;
	sub.s32 	%r75, %r21, %r22;
	add.s32 	%r74, %r21, -1;
	not.pred 	%p18, %p1;
	not.pred 	%p19, %p2;
	not.pred 	%p39, %p3;
	not.pred 	%p40, %p4;
$L__BB0_2:
	add.s32 	%r74, %r74, 1;
	@%p18 bra 	$L__BB0_18;
	ld.global.f32 	%f7, [%rd1];
	ld.global.f32 	%f8, [%rd2];
	ld.global.f32 	%f9, [%rd3+-4];
	sub.f32 	%f10, %f8, %f9;
	add.f32 	%f11, %f7, %f10;
	ld.global.f32 	%f12, [%rd4];
	ld.global.f32 	%f13, [%rd5];
	sub.f32 	%f14, %f12, %f13;
	sub.f32 	%f28, %f11, %f14;
	@%p19 bra 	$L__BB0_17;
	setp.lt.s32 	%p20, %r1, 0;
	setp.eq.s32 	%p21, %r2, 1062207488;
	cvt.rn.f64.s32 	%fd22, %r74;
	add.f64 	%fd3, %fd22, 0dBFE0000000000000;
	mul.f64 	%fd23, %fd3, %fd1;
	div.rn.f64 	%fd24, %fd23, %fd2;
	add.f64 	%fd4, %fd24, 0dC010000000000000;
	{
	.reg .b32 %temp; 
	mov.b64 	{%temp, %r9}, %fd4;
	}
	abs.f64 	%fd5, %fd4;
	{ // callseq 0, 0
	.param .b64 param0;
	st.param.f64 	[param0], %fd5;
	.param .b64 retval0;
	call.uni (retval0), 
	__internal_accurate_pow, 
	(
	param0
	);
	ld.param.f64 	%fd25, [retval0];
	} // callseq 0
	setp.lt.s32 	%p23, %r9, 0;
	neg.f64 	%fd27, %fd25;
	selp.f64 	%fd28, %fd27, %fd25, %p21;
	selp.f64 	%fd29, %fd28, %fd25, %p23;
	setp.eq.f64 	%p24, %fd4, 0d0000000000000000;
	selp.b32 	%r39, %r9, 0, %p21;
	or.b32  	%r40, %r39, 2146435072;
	selp.b32 	%r41, %r40, %r39, %p20;
	mov.b32 	%r42, 0;
	mov.b64 	%fd30, {%r42, %r41};
	selp.f64 	%fd92, %fd30, %fd29, %p24;
	add.f64 	%fd31, %fd4, 0d4000000000000000;
	{
	.reg .b32 %temp; 
	mov.b64 	{%temp, %r43}, %fd31;
	}
	and.b32  	%r44, %r43, 2146435072;
	setp.ne.s32 	%p25, %r44, 2146435072;
	@%p25 bra 	$L__BB0_9;
	setp.num.f64 	%p26, %fd4, %fd4;
	@%p26 bra 	$L__BB0_7;
	mov.f64 	%fd32, 0d4000000000000000;
	add.rn.f64 	%fd92, %fd4, %fd32;
	bra.uni 	$L__BB0_9;
$L__BB0_7:
	setp.neu.f64 	%p27, %fd5, 0d7FF0000000000000;
	@%p27 bra 	$L__BB0_9;
	setp.lt.s32 	%p28, %r9, 0;
	setp.eq.s32 	%p29, %r2, 1062207488;
	and.b32  	%r46, %r1, 2147483647;
	setp.ne.s32 	%p30, %r46, 1071644672;
	or.b32  	%r47, %r3, -2147483648;
	selp.b32 	%r48, %r47, %r3, %p30;
	selp.b32 	%r49, %r48, %r3, %p29;
	selp.b32 	%r50, %r49, %r3, %p28;
	mov.b32 	%r51, 0;
	mov.b64 	%fd92, {%r51, %r50};
$L__BB0_9:
	setp.eq.f64 	%p31, %fd4, 0d3FF0000000000000;
	neg.f64 	%fd33, %fd92;
	selp.f64 	%fd10, 0dBFF0000000000000, %fd33, %p31;
	fma.rn.f64 	%fd34, %fd10, 0d3FF71547652B82FE, 0d4338000000000000;
	{
	.reg .b32 %temp; 
	mov.b64 	{%r10, %temp}, %fd34;
	}
	mov.f64 	%fd35, 0dC338000000000000;
	add.rn.f64 	%fd36, %fd34, %fd35;
	fma.rn.f64 	%fd37, %fd36, 0dBFE62E42FEFA39EF, %fd10;
	fma.rn.f64 	%fd38, %fd36, 0dBC7ABC9E3B39803F, %fd37;
	fma.rn.f64 	%fd39, %fd38, 0d3E5ADE1569CE2BDF, 0d3E928AF3FCA213EA;
	fma.rn.f64 	%fd40, %fd39, %fd38, 0d3EC71DEE62401315;
	fma.rn.f64 	%fd41, %fd40, %fd38, 0d3EFA01997C89EB71;
	fma.rn.f64 	%fd42, %fd41, %fd38, 0d3F2A01A014761F65;
	fma.rn.f64 	%fd43, %fd42, %fd38, 0d3F56C16C1852B7AF;
	fma.rn.f64 	%fd44, %fd43, %fd38, 0d3F81111111122322;
	fma.rn.f64 	%fd45, %fd44, %fd38, 0d3FA55555555502A1;
	fma.rn.f64 	%fd46, %fd45, %fd38, 0d3FC5555555555511;
	fma.rn.f64 	%fd47, %fd46, %fd38, 0d3FE000000000000B;
	fma.rn.f64 	%fd48, %fd47, %fd38, 0d3FF0000000000000;
	fma.rn.f64 	%fd49, %fd48, %fd38, 0d3FF0000000000000;
	{
	.reg .b32 %temp; 
	mov.b64 	{%r11, %temp}, %fd49;
	}
	{
	.reg .b32 %temp; 
	mov.b64 	{%temp, %r12}, %fd49;
	}
	shl.b32 	%r52, %r10, 20;
	add.s32 	%r53, %r52, %r12;
	mov.b64 	%fd93, {%r11, %r53};
	{
	.reg .b32 %temp; 
	mov.b64 	{%temp, %r54}, %fd10;
	}
	mov.b32 	%f15, %r54;
	abs.f32 	%f2, %f15;
	setp.lt.f32 	%p32, %f2, 0f4086232B;
	@%p32 bra 	$L__BB0_12;
	setp.lt.f64 	%p33, %fd10, 0d0000000000000000;
	add.f64 	%fd50, %fd10, 0d7FF0000000000000;
	selp.f64 	%fd93, 0d0000000000000000, %fd50, %p33;
	setp.geu.f32 	%p34, %f2, 0f40874800;
	@%p34 bra 	$L__BB0_12;
	shr.u32 	%r55, %r10, 31;
	add.s32 	%r56, %r10, %r55;
	shr.s32 	%r57, %r56, 1;
	shl.b32 	%r58, %r57, 20;
	add.s32 	%r59, %r12, %r58;
	mov.b64 	%fd51, {%r11, %r59};
	sub.s32 	%r60, %r10, %r57;
	shl.b32 	%r61, %r60, 20;
	add.s32 	%r62, %r61, 1072693248;
	mov.b32 	%r63, 0;
	mov.b64 	%fd52, {%r63, %r62};
	mul.f64 	%fd93, %fd52, %fd51;
$L__BB0_12:
	ld.param.u32 	%r71, [_Z9gpu_naiveiiffiiiiPfS_S__param_1];
	mul.f64 	%fd53, %fd3, 0d401921FB54442D18;
	cvt.rn.f64.s32 	%fd54, %r71;
	mul.f64 	%fd55, %fd53, %fd54;
	div.rn.f64 	%fd56, %fd55, 0d4089000000000000;
	div.rn.f64 	%fd15, %fd56, 0d3FF6A09E667F3BCD;
	abs.f64 	%fd16, %fd15;
	setp.neu.f64 	%p35, %fd16, 0d7FF0000000000000;
	@%p35 bra 	$L__BB0_14;
	mov.f64 	%fd62, 0d0000000000000000;
	mul.rn.f64 	%fd94, %fd15, %fd62;
	mov.b32 	%r76, 0;
	bra.uni 	$L__BB0_16;
$L__BB0_14:
	mul.f64 	%fd57, %fd15, 0d3FE45F306DC9C883;
	cvt.rni.s32.f64 	%r76, %fd57;
	cvt.rn.f64.s32 	%fd58, %r76;
	fma.rn.f64 	%fd59, %fd58, 0dBFF921FB54442D18, %fd15;
	fma.rn.f64 	%fd60, %fd58, 0dBC91A62633145C00, %fd59;
	fma.rn.f64 	%fd94, %fd58, 0dB97B839A252049C0, %fd60;
	setp.ltu.f64 	%p36, %fd16, 0d41E0000000000000;
	@%p36 bra 	$L__BB0_16;
	{ // callseq 1, 0
	.param .b64 param0;
	st.param.f64 	[param0], %fd15;
	.param .align 16 .b8 retval0[16];
	call.uni (retval0), 
	__internal_trig_reduction_slowpathd, 
	(
	param0
	);
	ld.param.f64 	%fd94, [retval0];
	ld.param.b32 	%r76, [retval0+8];
	} // callseq 1
$L__BB0_16:
	shl.b32 	%r66, %r76, 6;
	cvt.u64.u32 	%rd23, %r66;
	and.b64  	%rd24, %rd23, 64;
	mov.u64 	%rd25, __cudart_sin_cos_coeffs;
	add.s64 	%rd26, %rd25, %rd24;
	mul.rn.f64 	%fd63, %fd94, %fd94;
	and.b32  	%r67, %r76, 1;
	setp.eq.b32 	%p37, %r67, 1;
	selp.f64 	%fd64, 0dBDA8FF8320FD8164, 0d3DE5DB65F9785EBA, %p37;
	ld.global.nc.v2.f64 	{%fd65, %fd66}, [%rd26];
	fma.rn.f64 	%fd67, %fd64, %fd63, %fd65;
	fma.rn.f64 	%fd68, %fd67, %fd63, %fd66;
	ld.global.nc.v2.f64 	{%fd69, %fd70}, [%rd26+16];
	fma.rn.f64 	%fd71, %fd68, %fd63, %fd69;
	fma.rn.f64 	%fd72, %fd71, %fd63, %fd70;
	ld.global.nc.v2.f64 	{%fd73, %fd74}, [%rd26+32];
	fma.rn.f64 	%fd75, %fd72, %fd63, %fd73;
	fma.rn.f64 	%fd76, %fd75, %fd63, %fd74;
	fma.rn.f64 	%fd77, %fd76, %fd94, %fd94;
	fma.rn.f64 	%fd78, %fd76, %fd63, 0d3FF0000000000000;
	selp.f64 	%fd79, %fd78, %fd77, %p37;
	and.b32  	%r68, %r76, 2;
	setp.eq.s32 	%p38, %r68, 0;
	mov.f64 	%fd80, 0d0000000000000000;
	sub.f64 	%fd81, %fd80, %fd79;
	selp.f64 	%fd82, %fd79, %fd81, %p38;
	mul.f64 	%fd83, %fd93, %fd82;
	cvt.f64.f32 	%fd84, %f28;
	fma.rn.f64 	%fd85, %fd83, 0dC08F400000000000, %fd84;
	cvt.rn.f32.f64 	%f28, %fd85;
$L__BB0_17:
	st.global.f32 	[%rd1], %f28;
$L__BB0_18:
	bar.sync 	0;
	@%p39 bra 	$L__BB0_20;
	ld.global.f32 	%f16, [%rd2];
	cvt.f64.f32 	%fd86, %f16;
	ld.global.f32 	%f17, [%rd6+4];
	ld.global.f32 	%f18, [%rd1];
	sub.f32 	%f19, %f17, %f18;
	cvt.f64.f32 	%fd87, %f19;
	fma.rn.f64 	%fd88, %fd87, 0d3FE0000000000000, %fd86;
	cvt.rn.f32.f64 	%f20, %fd88;
	st.global.f32 	[%rd2], %f20;
$L__BB0_20:
	@%p40 bra 	$L__BB0_22;
	ld.param.u32 	%r70, [_Z9gpu_naiveiiffiiiiPfS_S__param_0];
	ld.global.f32 	%f21, [%rd4];
	cvt.f64.f32 	%fd89, %f21;
	mul.wide.s32 	%rd27, %r70, 4;
	add.s64 	%rd28, %rd1, %rd27;
	ld.global.f32 	%f22, [%rd28];
	ld.global.f32 	%f23, [%rd1];
	sub.f32 	%f24, %f22, %f23;
	cvt.f64.f32 	%fd90, %f24;
	fma.rn.f64 	%fd91, %fd90, 0dBFE0000000000000, %fd89;
	cvt.rn.f32.f64 	%f25, %fd91;
	st.global.f32 	[%rd4], %f25;
$L__BB0_22:
	bar.sync 	0;
	add.s32 	%r75, %r75, 1;
	setp.ne.s32 	%p41, %r75, 1;
	@%p41 bra 	$L__BB0_2;
$L__BB0_23:
	ret;

}
.func  (.param .align 16 .b8 func_retval0[16]) __internal_trig_reduction_slowpathd(
	.param .b64 __internal_trig_reduction_slowpathd_param_0
)
{
	.local .align 8 .b8 	__local_depot1[40];
	.reg .b64 	%SP;
	.reg .b64 	%SPL;
	.reg .pred 	%p<10>;
	.reg .b32 	%r<47>;
	.reg .b64 	%rd<74>;
	.reg .b64 	%fd<5>;

	mov.u64 	%SPL, __local_depot1;
	ld.param.f64 	%fd4, [__internal_trig_reduction_slowpathd_param_0];
	add.u64 	%rd1, %SPL, 0;
	{
	.reg .b32 %temp; 
	mov.b64 	{%temp, %r1}, %fd4;
	}
	shr.u32 	%r2, %r1, 20;
	and.b32  	%r3, %r2, 2047;
	setp.eq.s32 	%p1, %r3, 2047;
	mov.b32 	%r46, 0;
	@%p1 bra 	$L__BB1_9;
	add.s32 	%r20, %r3, -1024;
	mov.b64 	%rd20, %fd4;
	shl.b64 	%rd2, %rd20, 11;
	shr.u32 	%r4, %r20, 6;
	sub.s32 	%r45, 15, %r4;
	sub.s32 	%r21, 19, %r4;
	setp.lt.u32 	%p2, %r20, 128;
	selp.b32 	%r6, 18, %r21, %p2;
	setp.ge.s32 	%p3, %r45, %r6;
	mov.b64 	%rd70, 0;
	@%p3 bra 	$L__BB1_4;
	add.s32 	%r23, %r6, %r4;
	neg.s32 	%r43, %r23;
	or.b64  	%rd3, %rd2, -9223372036854775808;
	mov.b64 	%rd70, 0;
	mov.b32 	%r42, 0;
	mov.u64 	%rd25, __cudart_i2opi_d;
	mov.u32 	%r44, %r45;
$L__BB1_3:
	.pragma "nounroll";
	mul.wide.s32 	%rd22, %r42, 8;
	add.s64 	%rd23, %rd1, %rd22;
	mul.wide.s32 	%rd24, %r44, 8;
	add.s64 	%rd26, %rd25, %rd24;
	ld.global.nc.u64 	%rd27, [%rd26];
	{
	.reg .u32 %r0, %r1, %r2, %r3, %alo, %ahi, %blo, %bhi, %clo, %chi;
	mov.b64 	{%alo,%ahi}, %rd27;
	mov.b64 	{%blo,%bhi}, %rd3;
	mov.b64 	{%clo,%chi}, %rd70;
	mad.lo.cc.u32 	%r0, %alo, %blo, %clo;
	madc.hi.cc.u32 	%r1, %alo, %blo, %chi;
	madc.hi.u32 	%r2, %alo, %bhi, 0;
	mad.lo.cc.u32 	%r1, %alo, %bhi, %r1;
	madc.hi.cc.u32 	%r2, %ahi, %blo, %r2;
	madc.hi.u32 	%r3, %ahi, %bhi, 0;
	mad.lo.cc.u32 	%r1, %ahi, %blo, %r1;
	madc.lo.cc.u32 	%r2, %ahi, %bhi, %r2;
	addc.u32 	%r3, %r3, 0;
	mov.b64 	%rd28, {%r0,%r1};
	mov.b64 	%rd70, {%r2,%r3};
	}
	st.local.u64 	[%rd23], %rd28;
	add.s32 	%r44, %r44, 1;
	add.s32 	%r43, %r43, 1;
	add.s32 	%r42, %r42, 1;
	setp.ne.s32 	%p4, %r43, -15;
	mov.u32 	%r45, %r6;
	@%p4 bra 	$L__BB1_3;
$L__BB1_4:
	cvt.s64.s32 	%rd29, %r45;
	cvt.u64.u32 	%rd30, %r4;
	add.s64 	%rd31, %rd30, %rd29;
	shl.b64 	%rd32, %rd31, 3;
	add.s64 	%rd33, %rd1, %rd32;
	st.local.u64 	[%rd33+-120], %rd70;
	and.b32  	%r15, %r2, 63;
	ld.local.u64 	%rd72, [%rd1+16];
	ld.local.u64 	%rd71, [%rd1+24];
	setp.eq.s32 	%p5, %r15, 0;
	@%p5 bra 	$L__BB1_6;
	shl.b64 	%rd34, %rd71, %r15;
	shr.u64 	%rd35, %rd72, 1;
	xor.b32  	%r24, %r15, 63;
	shr.u64 	%rd36, %rd35, %r24;
	or.b64  	%rd71, %rd34, %rd36;
	ld.local.u64 	%rd37, [%rd1+8];
	shl.b64 	%rd38, %rd72, %r15;
	shr.u64 	%rd39, %rd37, 1;
	shr.u64 	%rd40, %rd39, %r24;
	or.b64  	%rd72, %rd38, %rd40;
$L__BB1_6:
	and.b32  	%r25, %r1, -2147483648;
	shr.u64 	%rd41, %rd71, 62;
	cvt.u32.u64 	%r26, %rd41;
	mov.b64 	{%r27, %r28}, %rd71;
	mov.b64 	{%r29, %r30}, %rd72;
	shf.l.wrap.b32 	%r31, %r30, %r27, 2;
	shf.l.wrap.b32 	%r32, %r27, %r28, 2;
	mov.b64 	%rd42, {%r31, %r32};
	shl.b64 	%rd43, %rd72, 2;
	shr.u64 	%rd44, %rd42, 63;
	cvt.u32.u64 	%r33, %rd44;
	add.s32 	%r34, %r33, %r26;
	setp.eq.s32 	%p6, %r25, 0;
	neg.s32 	%r35, %r34;
	selp.b32 	%r46, %r34, %r35, %p6;
	setp.gt.s64 	%p7, %rd42, -1;
	mov.b64 	%rd45, 0;
	{
	.reg .u32 %r0, %r1, %r2, %r3, %a0, %a1, %a2, %a3, %b0, %b1, %b2, %b3;
	mov.b64 	{%a0,%a1}, %rd45;
	mov.b64 	{%a2,%a3}, %rd45;
	mov.b64 	{%b0,%b1}, %rd43;
	mov.b64 	{%b2,%b3}, %rd42;
	sub.cc.u32 	%r0, %a0, %b0;
	subc.cc.u32 	%r1, %a1, %b1;
	subc.cc.u32 	%r2, %a2, %b2;
	subc.u32 	%r3, %a3, %b3;
	mov.b64 	%rd46, {%r0,%r1};
	mov.b64 	%rd47, {%r2,%r3};
	}
	xor.b32  	%r36, %r25, -2147483648;
	selp.b64 	%rd73, %rd42, %rd47, %p7;
	selp.b64 	%rd14, %rd43, %rd46, %p7;
	selp.b32 	%r17, %r25, %r36, %p7;
	clz.b64 	%r37, %rd73;
	cvt.u64.u32 	%rd15, %r37;
	setp.eq.s32 	%p8, %r37, 0;
	@%p8 bra 	$L__BB1_8;
	cvt.u32.u64 	%r38, %rd15;
	and.b32  	%r39, %r38, 63;
	shl.b64 	%rd48, %rd73, %r39;
	shr.u64 	%rd49, %rd14, 1;
	not.b32 	%r40, %r38;
	and.b32  	%r41, %r40, 63;
	shr.u64 	%rd50, %rd49, %r41;
	or.b64  	%rd73, %rd48, %rd50;
$L__BB1_8:
	mov.b64 	%rd51, -3958705157555305931;
	{
	.reg .u32 %r0, %r1, %r2, %r3, %alo, %ahi, %blo, %bhi;
	mov.b64 	{%alo,%ahi}, %rd73;
	mov.b64 	{%blo,%bhi}, %rd51;
	mul.lo.u32 	%r0, %alo, %blo;
	mul.hi.u32 	%r1, %alo, %blo;
	mad.lo.cc.u32 	%r1, %alo, %bhi, %r1;
	madc.hi.u32 	%r2, %alo, %bhi, 0;
	mad.lo.cc.u32 	%r1, %ahi, %blo, %r1;
	madc.hi.cc.u32 	%r2, %ahi, %blo, %r2;
	madc.hi.u32 	%r3, %ahi, %bhi, 0;
	mad.lo.cc.u32 	%r2, %ahi, %bhi, %r2;
	addc.u32 	%r3, %r3, 0;
	mov.b64 	%rd52, {%r0,%r1};
	mov.b64 	%rd53, {%r2,%r3};
	}
	setp.gt.s64 	%p9, %rd53, 0;
	{
	.reg .u32 %r0, %r1, %r2, %r3, %a0, %a1, %a2, %a3, %b0, %b1, %b2, %b3;
	mov.b64 	{%a0,%a1}, %rd52;
	mov.b64 	{%a2,%a3}, %rd53;
	mov.b64 	{%b0,%b1}, %rd52;
	mov.b64 	{%b2,%b3}, %rd53;
	add.cc.u32 	%r0, %a0, %b0;
	addc.cc.u32 	%r1, %a1, %b1;
	addc.cc.u32 	%r2, %a2, %b2;
	addc.u32 	%r3, %a3, %b3;
	mov.b64 	%rd54, {%r0,%r1};
	mov.b64 	%rd55, {%r2,%r3};
	}
	selp.b64 	%rd56, %rd55, %rd53, %p9;
	selp.s64 	%rd57, -1, 0, %p9;
	sub.s64 	%rd58, %rd57, %rd15;
	cvt.u64.u32 	%rd59, %r17;
	shl.b64 	%rd60, %rd59, 32;
	add.s64 	%rd61, %rd56, 1;
	shr.u64 	%rd62, %rd61, 10;
	add.s64 	%rd63, %rd62, 1;
	shr.u64 	%rd64, %rd63, 1;
	shl.b64 	%rd65, %rd58, 52;
	add.s64 	%rd66, %rd65, %rd64;
	add.s64 	%rd67, %rd66, 4602678819172646912;
	or.b64  	%rd68, %rd67, %rd60;
	mov.b64 	%fd4, %rd68;
$L__BB1_9:
	st.param.f64 	[func_retval0], %fd4;
	st.param.b32 	[func_retval0+8], %r46;
	ret;

}
.func  (.param .b64 func_retval0) __internal_accurate_pow(
	.param .b64 __internal_accurate_pow_param_0
)
{
	.reg .pred 	%p<8>;
	.reg .b32 	%r<49>;
	.reg .b32 	%f<3>;
	.reg .b64 	%fd<109>;

	ld.param.f64 	%fd10, [__internal_accurate_pow_param_0];
	{
	.reg .b32 %temp; 
	mov.b64 	{%temp, %r46}, %fd10;
	}
	{
	.reg .b32 %temp; 
	mov.b64 	{%r45, %temp}, %fd10;
	}
	shr.u32 	%r47, %r46, 20;
	setp.gt.u32 	%p1, %r46, 1048575;
	@%p1 bra 	$L__BB2_2;
	mul.f64 	%fd11, %fd10, 0d4350000000000000;
	{
	.reg .b32 %temp; 
	mov.b64 	{%temp, %r46}, %fd11;
	}
	{
	.reg .b32 %temp; 
	mov.b64 	{%r45, %temp}, %fd11;
	}
	shr.u32 	%r16, %r46, 20;
	add.s32 	%r47, %r16, -54;
$L__BB2_2:
	add.s32 	%r48, %r47, -1023;
	and.b32  	%r17, %r46, -2146435073;
	or.b32  	%r18, %r17, 1072693248;
	mov.b64 	%fd107, {%r45, %r18};
	setp.lt.u32 	%p2, %r18, 1073127583;
	@%p2 bra 	$L__BB2_4;
	{
	.reg .b32 %temp; 
	mov.b64 	{%r19, %temp}, %fd107;
	}
	{
	.reg .b32 %temp; 
	mov.b64 	{%temp, %r20}, %fd107;
	}
	add.s32 	%r21, %r20, -1048576;
	mov.b64 	%fd107, {%r19, %r21};
	add.s32 	%r48, %r47, -1022;
$L__BB2_4:
	add.f64 	%fd12, %fd107, 0dBFF0000000000000;
	add.f64 	%fd13, %fd107, 0d3FF0000000000000;
	rcp.approx.ftz.f64 	%fd14, %fd13;
	neg.f64 	%fd15, %fd13;
	fma.rn.f64 	%fd16, %fd15, %fd14, 0d3FF0000000000000;
	fma.rn.f64 	%fd17, %fd16, %fd16, %fd16;
	fma.rn.f64 	%fd18, %fd17, %fd14, %fd14;
	mul.f64 	%fd19, %fd12, %fd18;
	fma.rn.f64 	%fd20, %fd12, %fd18, %fd19;
	mul.f64 	%fd21, %fd20, %fd20;
	fma.rn.f64 	%fd22, %fd21, 0d3EB0F5FF7D2CAFE2, 0d3ED0F5D241AD3B5A;
	fma.rn.f64 	%fd23, %fd22, %fd21, 0d3EF3B20A75488A3F;
	fma.rn.f64 	%fd24, %fd23, %fd21, 0d3F1745CDE4FAECD5;
	fma.rn.f64 	%fd25, %fd24, %fd21, 0d3F3C71C7258A578B;
	fma.rn.f64 	%fd26, %fd25, %fd21, 0d3F6249249242B910;
	fma.rn.f64 	%fd27, %fd26, %fd21, 0d3F89999999999DFB;
	sub.f64 	%fd28, %fd12, %fd20;
	add.f64 	%fd29, %fd28, %fd28;
	neg.f64 	%fd30, %fd20;
	fma.rn.f64 	%fd31, %fd30, %fd12, %fd29;
	mul.f64 	%fd32, %fd18, %fd31;
	fma.rn.f64 	%fd33, %fd21, %fd27, 0d3FB5555555555555;
	mov.f64 	%fd34, 0d3FB5555555555555;
	sub.f64 	%fd35, %fd34, %fd33;
	fma.rn.f64 	%fd36, %fd21, %fd27, %fd35;
	add.f64 	%fd37, %fd36, 0dBC46A4CB00B9E7B0;
	add.f64 	%fd38, %fd33, %fd37;
	sub.f64 	%fd39, %fd33, %fd38;
	add.f64 	%fd40, %fd37, %fd39;
	mul.rn.f64 	%fd41, %fd20, %fd20;
	neg.f64 	%fd42, %fd41;
	fma.rn.f64 	%fd43, %fd20, %fd20, %fd42;
	{
	.reg .b32 %temp; 
	mov.b64 	{%r22, %temp}, %fd32;
	}
	{
	.reg .b32 %temp; 
	mov.b64 	{%temp, %r23}, %fd32;
	}
	add.s32 	%r24, %r23, 1048576;
	mov.b64 	%fd44, {%r22, %r24};
	fma.rn.f64 	%fd45, %fd20, %fd44, %fd43;
	mul.rn.f64 	%fd46, %fd41, %fd20;
	neg.f64 	%fd47, %fd46;
	fma.rn.f64 	%fd48, %fd41, %fd20, %fd47;
	fma.rn.f64 	%fd49, %fd41, %fd32, %fd48;
	fma.rn.f64 	%fd50, %fd45, %fd20, %fd49;
	mul.rn.f64 	%fd51, %fd38, %fd46;
	neg.f64 	%fd52, %fd51;
	fma.rn.f64 	%fd53, %fd38, %fd46, %fd52;
	fma.rn.f64 	%fd54, %fd38, %fd50, %fd53;
	fma.rn.f64 	%fd55, %fd40, %fd46, %fd54;
	add.f64 	%fd56, %fd51, %fd55;
	sub.f64 	%fd57, %fd51, %fd56;
	add.f64 	%fd58, %fd55, %fd57;
	add.f64 	%fd59, %fd20, %fd56;
	sub.f64 	%fd60, %fd20, %fd59;
	add.f64 	%fd61, %fd56, %fd60;
	add.f64 	%fd62, %fd58, %fd61;
	add.f64 	%fd63, %fd32, %fd62;
	add.f64 	%fd64, %fd59, %fd63;
	sub.f64 	%fd65, %fd59, %fd64;
	add.f64 	%fd66, %fd63, %fd65;
	xor.b32  	%r25, %r48, -2147483648;
	mov.b32 	%r26, 1127219200;
	mov.b64 	%fd67, {%r25, %r26};
	mov.b32 	%r27, -2147483648;
	mov.b64 	%fd68, {%r27, %r26};
	sub.f64 	%fd69, %fd67, %fd68;
	fma.rn.f64 	%fd70, %fd69, 0d3FE62E42FEFA39EF, %fd64;
	fma.rn.f64 	%fd71, %fd69, 0dBFE62E42FEFA39EF, %fd70;
	sub.f64 	%fd72, %fd71, %fd64;
	sub.f64 	%fd73, %fd66, %fd72;
	fma.rn.f64 	%fd74, %fd69, 0d3C7ABC9E3B39803F, %fd73;
	add.f64 	%fd75, %fd70, %fd74;
	sub.f64 	%fd76, %fd70, %fd75;
	add.f64 	%fd77, %fd74, %fd76;
	mov.f64 	%fd78, 0d4000000000000000;
	{
	.reg .b32 %temp; 
	mov.b64 	{%temp, %r28}, %fd78;
	}
	{
	.reg .b32 %temp; 
	mov.b64 	{%r29, %temp}, %fd78;
	}
	shl.b32 	%r30, %r28, 1;
	setp.gt.u32 	%p3, %r30, -33554433;
	and.b32  	%r31, %r28, -15728641;
	selp.b32 	%r32, %r31, %r28, %p3;
	mov.b64 	%fd79, {%r29, %r32};
	mul.rn.f64 	%fd80, %fd75, %fd79;
	neg.f64 	%fd81, %fd80;
	fma.rn.f64 	%fd82, %fd75, %fd79, %fd81;
	fma.rn.f64 	%fd83, %fd77, %fd79, %fd82;
	add.f64 	%fd4, %fd80, %fd83;
	sub.f64 	%fd84, %fd80, %fd4;
	add.f64 	%fd5, %fd83, %fd84;
	fma.rn.f64 	%fd85, %fd4, 0d3FF71547652B82FE, 0d4338000000000000;
	{
	.reg .b32 %temp; 
	mov.b64 	{%r13, %temp}, %fd85;
	}
	mov.f64 	%fd86, 0dC338000000000000;
	add.rn.f64 	%fd87, %fd85, %fd86;
	fma.rn.f64 	%fd88, %fd87, 0dBFE62E42FEFA39EF, %fd4;
	fma.rn.f64 	%fd89, %fd87, 0dBC7ABC9E3B39803F, %fd88;
	fma.rn.f64 	%fd90, %fd89, 0d3E5ADE1569CE2BDF, 0d3E928AF3FCA213EA;
	fma.rn.f64 	%fd91, %fd90, %fd89, 0d3EC71DEE62401315;
	fma.rn.f64 	%fd92, %fd91, %fd89, 0d3EFA01997C89EB71;
	fma.rn.f64 	%fd93, %fd92, %fd89, 0d3F2A01A014761F65;
	fma.rn.f64 	%fd94, %fd93, %fd89, 0d3F56C16C1852B7AF;
	fma.rn.f64 	%fd95, %fd94, %fd89, 0d3F81111111122322;
	fma.rn.f64 	%fd96, %fd95, %fd89, 0d3FA55555555502A1;
	fma.rn.f64 	%fd97, %fd96, %fd89, 0d3FC5555555555511;
	fma.rn.f64 	%fd98, %fd97, %fd89, 0d3FE000000000000B;
	fma.rn.f64 	%fd99, %fd98, %fd89, 0d3FF0000000000000;
	fma.rn.f64 	%fd100, %fd99, %fd89, 0d3FF0000000000000;
	{
	.reg .b32 %temp; 
	mov.b64 	{%r14, %temp}, %fd100;
	}
	{
	.reg .b32 %temp; 
	mov.b64 	{%temp, %r15}, %fd100;
	}
	shl.b32 	%r33, %r13, 20;
	add.s32 	%r34, %r33, %r15;
	mov.b64 	%fd108, {%r14, %r34};
	{
	.reg .b32 %temp; 
	mov.b64 	{%temp, %r35}, %fd4;
	}
	mov.b32 	%f2, %r35;
	abs.f32 	%f1, %f2;
	setp.lt.f32 	%p4, %f1, 0f4086232B;
	@%p4 bra 	$L__BB2_7;
	setp.lt.f64 	%p5, %fd4, 0d0000000000000000;
	add.f64 	%fd101, %fd4, 0d7FF0000000000000;
	selp.f64 	%fd108, 0d0000000000000000, %fd101, %p5;
	setp.geu.f32 	%p6, %f1, 0f40874800;
	@%p6 bra 	$L__BB2_7;
	shr.u32 	%r36, %r13, 31;
	add.s32 	%r37, %r13, %r36;
	shr.s32 	%r38, %r37, 1;
	shl.b32 	%r39, %r38, 20;
	add.s32 	%r40, %r15, %r39;
	mov.b64 	%fd102, {%r14, %r40};
	sub.s32 	%r41, %r13, %r38;
	shl.b32 	%r42, %r41, 20;
	add.s32 	%r43, %r42, 1072693248;
	mov.b32 	%r44, 0;
	mov.b64 	%fd103, {%r44, %r43};
	mul.f64 	%fd108, %fd103, %fd102;
$L__BB2_7:
	abs.f64 	%fd104, %fd108;
	setp.eq.f64 	%p7, %fd104, 0d7FF0000000000000;
	fma.rn.f64 	%fd105, %fd108, %fd5, %fd108;
	selp.f64 	%fd106, %fd108, %fd105, %p7;
	st.param.f64 	[func_retval0], %fd106;
	ret;

}


// ===== COMPILED SASS (sm_100) =====

	.target	sm_100

	.elftype	@"ET_EXEC"


//--------------------- .note.nv.tkinfo           --------------------------
	.section	.note.nv.tkinfo,"",@"SHT_NOTE"
	.sectionflags	@"SHF_NOTE_NV_TKINFO"
	.tkinfo
        /*0018*/ 	.word	0x00000002
        /*0030*/ 	.string	""
        /*0030*/ 	.string	"ptxas"
        /*0030*/ 	.string	"Cuda compilation tools, release 13.0, V13.0.88"
        /*0030*/ 	.string	"Build cuda_13.0.r13.0/compiler.36424714_0"
        /*0030*/ 	.string	"-arch sm_100 -m 64 "



//--------------------- .note.nv.cuinfo           --------------------------
	.section	.note.nv.cuinfo,"",@"SHT_NOTE"
	.sectionflags	@"SHF_NOTE_NV_CUINFO"
        /*0018*/ 	.short	0x0002
        /*001a*/ 	.short	0x0064
        /*001c*/ 	.short	0x0082
	.zero		2


//--------------------- .nv.info                  --------------------------
	.section	.nv.info,"",@"SHT_CUDA_INFO"
	.align	4


	//----- nvinfo : EIATTR_REGCOUNT
	.align		4
        /*0000*/ 	.byte	0x04, 0x2f
        /*0002*/ 	.short	(.L_3 - .L_2)
	.align		4
.L_2:
        /*0004*/ 	.word	index@(_Z9gpu_naiveiiffiiiiPfS_S_)
        /*0008*/ 	.word	0x0000002e


	//----- nvinfo : EIATTR_FRAME_SIZE
	.align		4
.L_3:
        /*000c*/ 	.byte	0x04, 0x11
        /*000e*/ 	.short	(.L_5 - .L_4)
	.align		4
.L_4:
        /*0010*/ 	.word	index@($_Z9gpu_naiveiiffiiiiPfS_S_$__internal_trig_reduction_slowpathd)
        /*0014*/ 	.word	0x00000028


	//----- nvinfo : EIATTR_FRAME_SIZE
	.align		4
.L_5:
        /*0018*/ 	.byte	0x04, 0x11
        /*001a*/ 	.short	(.L_7 - .L_6)
	.align		4
.L_6:
        /*001c*/ 	.word	index@($_Z9gpu_naiveiiffiiiiPfS_S_$__internal_accurate_pow)
        /*0020*/ 	.word	0x00000028


	//----- nvinfo : EIATTR_FRAME_SIZE
	.align		4
.L_7:
        /*0024*/ 	.byte	0x04, 0x11
        /*0026*/ 	.short	(.L_9 - .L_8)
	.align		4
.L_8:
        /*0028*/ 	.word	index@($__internal_0_$__cuda_sm20_div_rn_f64_full)
        /*002c*/ 	.word	0x00000028


	//----- nvinfo : EIATTR_FRAME_SIZE
	.align		4
.L_9:
        /*0030*/ 	.byte	0x04, 0x11
        /*0032*/ 	.short	(.L_11 - .L_10)
	.align		4
.L_10:
        /*0034*/ 	.word	index@(_Z9gpu_naiveiiffiiiiPfS_S_)
        /*0038*/ 	.word	0x00000028


	//----- nvinfo : EIATTR_MIN_STACK_SIZE
	.align		4
.L_11:
        /*003c*/ 	.byte	0x04, 0x12
        /*003e*/ 	.short	(.L_13 - .L_12)
	.align		4
.L_12:
        /*0040*/ 	.word	index@(_Z9gpu_naiveiiffiiiiPfS_S_)
        /*0044*/ 	.word	0x00000028
.L_13:


//--------------------- .nv.compat                --------------------------
	.section	.nv.compat,"",@"SHT_CUDA_COMPAT_INFO"
	.align	4
        /*0000*/ 	.byte	0x02, 0x09, 0x00, 0x00, 0x02, 0x02, 0x01, 0x00, 0x02, 0x05, 0x05, 0x00, 0x03, 0x07, 0x01, 0x01
        /*0010*/ 	.byte	0x02, 0x03, 0x00, 0x00, 0x02, 0x06, 0x01, 0x00, 0x04, 0x0b, 0x08, 0x00, 0x01, 0x00, 0x00, 0x00
        /*0020*/ 	.byte	0x00, 0x00, 0x00, 0x00


//--------------------- .nv.info._Z9gpu_naiveiiffiiiiPfS_S_ --------------------------
	.section	.nv.info._Z9gpu_naiveiiffiiiiPfS_S_,"",@"SHT_CUDA_INFO"
	.sectionflags	@""
	.align	4


	//----- nvinfo : EIATTR_CUDA_API_VERSION
	.align		4
        /*0000*/ 	.byte	0x04, 0x37
        /*0002*/ 	.short	(.L_15 - .L_14)
.L_14:
        /*0004*/ 	.word	0x00000082


	//----- nvinfo : EIATTR_KPARAM_INFO
	.align		4
.L_15:
        /*0008*/ 	.byte	0x04, 0x17
        /*000a*/ 	.short	(.L_17 - .L_16)
.L_16:
        /*000c*/ 	.word	0x00000000
        /*0010*/ 	.short	0x000a
        /*0012*/ 	.short	0x0030
        /*0014*/ 	.byte	0x00, 0xf5, 0x21, 0x00


	//----- nvinfo : EIATTR_KPARAM_INFO
	.align		4
.L_17:
        /*0018*/ 	.byte	0x04, 0x17
        /*001a*/ 	.short	(.L_19 - .L_18)
.L_18:
        /*001c*/ 	.word	0x00000000
        /*0020*/ 	.short	0x0009
        /*0022*/ 	.short	0x0028
        /*0024*/ 	.byte	0x00, 0xf5, 0x21, 0x00


	//----- nvinfo : EIATTR_KPARAM_INFO
	.align		4
.L_19:
        /*0028*/ 	.byte	0x04, 0x17
        /*002a*/ 	.short	(.L_21 - .L_20)
.L_20:
        /*002c*/ 	.word	0x00000000
        /*0030*/ 	.short	0x0008
        /*0032*/ 	.short	0x0020
        /*0034*/ 	.byte	0x00, 0xf5, 0x21, 0x00


	//----- nvinfo : EIATTR_KPARAM_INFO
	.align		4
.L_21:
        /*0038*/ 	.byte	0x04, 0x17
        /*003a*/ 	.short	(.L_23 - .L_22)
.L_22:
        /*003c*/ 	.word	0x00000000
        /*0040*/ 	.short	0x0007
        /*0042*/ 	.short	0x001c
        /*0044*/ 	.byte	0x00, 0xf0, 0x11, 0x00


	//----- nvinfo : EIATTR_KPARAM_INFO
	.align		4
.L_23:
        /*0048*/ 	.byte	0x04, 0x17
        /*004a*/ 	.short	(.L_25 - .L_24)
.L_24:
        /*004c*/ 	.word	0x00000000
        /*0050*/ 	.short	0x0006
        /*0052*/ 	.short	0x0018
        /*0054*/ 	.byte	0x00, 0xf0, 0x11, 0x00


	//----- nvinfo : EIATTR_KPARAM_INFO
	.align		4
.L_25:
        /*0058*/ 	.byte	0x04, 0x17
        /*005a*/ 	.short	(.L_27 - .L_26)
.L_26:
        /*005c*/ 	.word	0x00000000
        /*0060*/ 	.short	0x0005
        /*0062*/ 	.short	0x0014
        /*0064*/ 	.byte	0x00, 0xf0, 0x11, 0x00


	//----- nvinfo : EIATTR_KPARAM_INFO
	.align		4
.L_27:
        /*0068*/ 	.byte	0x04, 0x17
        /*006a*/ 	.short	(.L_29 - .L_28)
.L_28:
        /*006c*/ 	.word	0x00000000
        /*0070*/ 	.short	0x0004
        /*0072*/ 	.short	0x0010
        /*0074*/ 	.byte	0x00, 0xf0, 0x11, 0x00


	//----- nvinfo : EIATTR_KPARAM_INFO
	.align		4
.L_29:
        /*0078*/ 	.byte	0x04, 0x17
        /*007a*/ 	.short	(.L_31 - .L_30)
.L_30:
        /*007c*/ 	.word	0x00000000
        /*0080*/ 	.short	0x0003
        /*0082*/ 	.short	0x000c
        /*0084*/ 	.byte	0x00, 0xf0, 0x11, 0x00


	//----- nvinfo : EIATTR_KPARAM_INFO
	.align		4
.L_31:
        /*0088*/ 	.byte	0x04, 0x17
        /*008a*/ 	.short	(.L_33 - .L_32)
.L_32:
        /*008c*/ 	.word	0x00000000
        /*0090*/ 	.short	0x0002
        /*0092*/ 	.short	0x0008
        /*0094*/ 	.byte	0x00, 0xf0, 0x11, 0x00


	//----- nvinfo : EIATTR_KPARAM_INFO
	.align		4
.L_33:
        /*0098*/ 	.byte	0x04, 0x17
        /*009a*/ 	.short	(.L_35 - .L_34)
.L_34:
        /*009c*/ 	.word	0x00000000
        /*00a0*/ 	.short	0x0001
        /*00a2*/ 	.short	0x0004
        /*00a4*/ 	.byte	0x00, 0xf0, 0x11, 0x00


	//----- nvinfo : EIATTR_KPARAM_INFO
	.align		4
.L_35:
        /*00a8*/ 	.byte	0x04, 0x17
        /*00aa*/ 	.short	(.L_37 - .L_36)
.L_36:
        /*00ac*/ 	.word	0x00000000
        /*00b0*/ 	.short	0x0000
        /*00b2*/ 	.short	0x0000
        /*00b4*/ 	.byte	0x00, 0xf0, 0x11, 0x00


	//----- nvinfo : EIATTR_SPARSE_MMA_MASK
	.align		4
.L_37:
        /*00b8*/ 	.byte	0x03, 0x50
        /*00ba*/ 	.short	0x0000


	//----- nvinfo : EIATTR_MAXREG_COUNT
	.align		4
        /*00bc*/ 	.byte	0x03, 0x1b
        /*00be*/ 	.short	0x00ff


	//----- nvinfo : EIATTR_NUM_BARRIERS
	.align		4
        /*00c0*/ 	.byte	0x02, 0x4c
        /*00c2*/ 	.byte	0x01
	.zero		1


	//----- nvinfo : EIATTR_MERCURY_ISA_VERSION
	.align		4
        /*00c4*/ 	.byte	0x03, 0x5f
        /*00c6*/ 	.short	0x0101


	//----- nvinfo : EIATTR_VRC_CTA_INIT_COUNT
	.align		4
        /*00c8*/ 	.byte	0x02, 0x4a
	.zero		1
	.zero		1


	//----- nvinfo : EIATTR_EXIT_INSTR_OFFSETS
	.align		4
        /*00cc*/ 	.byte	0x04, 0x1c
        /*00ce*/ 	.short	(.L_39 - .L_38)


	//   ....[0]....
.L_38:
        /*00d0*/ 	.word	0x00000040


	//   ....[1]....
        /*00d4*/ 	.word	0x00001420


	//----- nvinfo : EIATTR_CRS_STACK_SIZE
	.align		4
.L_39:
        /*00d8*/ 	.byte	0x04, 0x1e
        /*00da*/ 	.short	(.L_41 - .L_40)
.L_40:
        /*00dc*/ 	.word	0x00000000


	//----- nvinfo : EIATTR_CBANK_PARAM_SIZE
	.align		4
.L_41:
        /*00e0*/ 	.byte	0x03, 0x19
        /*00e2*/ 	.short	0x0038


	//----- nvinfo : EIATTR_PARAM_CBANK
	.align		4
        /*00e4*/ 	.byte	0x04, 0x0a
        /*00e6*/ 	.short	(.L_43 - .L_42)
	.align		4
.L_42:
        /*00e8*/ 	.word	index@(.nv.constant0._Z9gpu_naiveiiffiiiiPfS_S_)
        /*00ec*/ 	.short	0x0380
        /*00ee*/ 	.short	0x0038


	//----- nvinfo : EIATTR_SW_WAR
	.align		4
.L_43:
        /*00f0*/ 	.byte	0x04, 0x36
        /*00f2*/ 	.short	(.L_45 - .L_44)
.L_44:
        /*00f4*/ 	.word	0x00000008
.L_45:


//--------------------- .nv.callgraph             --------------------------
	.section	.nv.callgraph,"",@"SHT_CUDA_CALLGRAPH"
	.align	4
	.sectionentsize	8
	.align		4
        /*0000*/ 	.word	0x00000000
	.align		4
        /*0004*/ 	.word	0xffffffff
	.align		4
        /*0008*/ 	.word	0x00000000
	.align		4
        /*000c*/ 	.word	0xfffffffe
	.align		4
        /*0010*/ 	.word	0x00000000
	.align		4
        /*0014*/ 	.word	0xfffffffd
	.align		4
        /*0018*/ 	.word	0x00000000
	.align		4
        /*001c*/ 	.word	0xfffffffc


//--------------------- .nv.constant4             --------------------------
	.section	.nv.constant4,"a",@progbits
	.align	8
	.align		8
.nv.constant4:
        /*0000*/ 	.dword	__cudart_i2opi_d
	.align		8
        /*0008*/ 	.dword	__cudart_sin_cos_coeffs


//--------------------- .text._Z9gpu_naiveiiffiiiiPfS_S_ --------------------------
	.section	.text._Z9gpu_naiveiiffiiiiPfS_S_,"ax",@progbits
	.align	128
        .global         _Z9gpu_naiveiiffiiiiPfS_S_
        .type           _Z9gpu_naiveiiffiiiiPfS_S_,@function
        .size           _Z9gpu_naiveiiffiiiiPfS_S_,(.L_x_36 - _Z9gpu_naiveiiffiiiiPfS_S_)
        .other          _Z9gpu_naiveiiffiiiiPfS_S_,@"STO_CUDA_ENTRY STV_DEFAULT"
_Z9gpu_naiveiiffiiiiPfS_S_:
.text._Z9gpu_naiveiiffiiiiPfS_S_:
[----:B------:R-:W0:Y:S08]  /*0000*/  LDC R1, c[0x0][0x37c] ;  /* 0x0000df00ff017b82 */ /* 0x000e300000000800 */
[----:B------:R-:W1:Y:S01]  /*0010*/  LDC.64 R32, c[0x0][0x398] ;  /* 0x0000e600ff207b82 */ /* 0x000e620000000a00 */
[----:B0-----:R-:W-:Y:S01]  /*0020*/  VIADD R1, R1, 0xffffffd8 ;  /* 0xffffffd801017836 */ /* 0x001fe20000000000 */
[----:B-1----:R-:W-:-:S13]  /*0030*/  ISETP.GT.AND P0, PT, R32, R33, PT ;  /* 0x000000212000720c */ /* 0x002fda0003f04270 */
[----:B------:R-:W-:Y:S05]  /*0040*/  @P0 EXIT ;  /* 0x000000000000094d */ /* 0x000fea0003800000 */
[----:B------:R-:W0:Y:S01]  /*0050*/  S2R R4, SR_TID.Y ;  /* 0x0000000000047919 */ /* 0x000e220000002200 */
[----:B------:R-:W1:Y:S01]  /*0060*/  LDCU UR6, c[0x0][0x360] ;  /* 0x00006c00ff0677ac */ /* 0x000e620008000800 */
[----:B------:R-:W2:Y:S01]  /*0070*/  LDC.64 R24, c[0x0][0x3a8] ;  /* 0x0000ea00ff187b82 */ /* 0x000ea20000000a00 */
[----:B------:R-:W0:Y:S01]  /*0080*/  S2R R5, SR_CTAID.Y ;  /* 0x0000000000057919 */ /* 0x000e220000002600 */
[----:B------:R-:W0:Y:S01]  /*0090*/  LDCU UR4, c[0x0][0x364] ;  /* 0x00006c80ff0477ac */ /* 0x000e220008000800 */
[----:B------:R-:W1:Y:S01]  /*00a0*/  S2R R0, SR_TID.X ;  /* 0x0000000000007919 */ /* 0x000e620000002100 */
[----:B------:R-:W3:Y:S04]  /*00b0*/  LDCU.64 UR12, c[0x0][0x390] ;  /* 0x00007200ff0c77ac */ /* 0x000ee80008000a00 */
[----:B------:R-:W4:Y:S01]  /*00c0*/  LDC.64 R26, c[0x0][0x3a0] ;  /* 0x0000e800ff1a7b82 */ /* 0x000f220000000a00 */
[----:B------:R-:W1:Y:S01]  /*00d0*/  S2R R3, SR_CTAID.X ;  /* 0x0000000000037919 */ /* 0x000e620000002500 */
[----:B------:R-:W5:Y:S01]  /*00e0*/  LDCU UR10, c[0x0][0x380] ;  /* 0x00007000ff0a77ac */ /* 0x000f620008000800 */
[----:B------:R-:W3:Y:S05]  /*00f0*/  LDCU.64 UR14, c[0x0][0x388] ;  /* 0x00007100ff0e77ac */ /* 0x000eea0008000a00 */
[----:B------:R-:W2:Y:S01]  /*0100*/  LDC.64 R28, c[0x0][0x3b0] ;  /* 0x0000ec00ff1c7b82 */ /* 0x000ea20000000a00 */
[----:B------:R-:W2:Y:S01]  /*0110*/  LDCU.64 UR16, c[0x0][0x3a0] ;  /* 0x00007400ff1077ac */ /* 0x000ea20008000a00 */
[----:B------:R-:W1:Y:S01]  /*0120*/  LDCU UR8, c[0x0][0x384] ;  /* 0x00007080ff0877ac */ /* 0x000e620008000800 */
[----:B-----5:R-:W-:Y:S01]  /*0130*/  UIADD3 UR9, UPT, UPT, UR10, -0x1, URZ ;  /* 0xffffffff0a097890 */ /* 0x020fe2000fffe0ff */
[----:B---3--:R-:W3:Y:S01]  /*0140*/  F2F.F64.F32 R20, UR15 ;  /* 0x0000000f00147d10 */ /* 0x008ee20008201800 */
[----:B0-----:R-:W-:Y:S01]  /*0150*/  IMAD R4, R5, UR4, R4 ;  /* 0x0000000405047c24 */ /* 0x001fe2000f8e0204 */
[----:B------:R-:W0:Y:S03]  /*0160*/  LDCU.64 UR4, c[0x0][0x358] ;  /* 0x00006b00ff0477ac */ /* 0x000e260008000a00 */
[C---:B------:R-:W-:Y:S01]  /*0170*/  IMAD R5, R4.reuse, UR10, RZ ;  /* 0x0000000a04057c24 */ /* 0x040fe2000f8e02ff */
[----:B------:R-:W-:-:S02]  /*0180*/  ISETP.NE.AND P0, PT, R4, UR13, PT ;  /* 0x0000000d04007c0c */ /* 0x000fc4000bf05270 */
[----:B------:R-:W-:Y:S01]  /*0190*/  ISETP.GE.AND P1, PT, R4, UR9, PT ;  /* 0x0000000904007c0c */ /* 0x000fe2000bf26270 */
[----:B-1----:R-:W-:Y:S01]  /*01a0*/  IMAD R0, R3, UR6, R0 ;  /* 0x0000000603007c24 */ /* 0x002fe2000f8e0200 */
[----:B------:R-:W1:Y:S01]  /*01b0*/  LDCU.64 UR6, c[0x4][0x8] ;  /* 0x01000100ff0677ac */ /* 0x000e620008000a00 */
[----:B------:R-:W-:Y:S01]  /*01c0*/  IMAD.IADD R9, R5, 0x1, -R4 ;  /* 0x0000000105097824 */ /* 0x000fe200078e0a04 */
[----:B------:R-:W0:Y:S01]  /*01d0*/  F2F.F64.F32 R2, UR14 ;  /* 0x0000000e00027d10 */ /* 0x000e220008201800 */
[C---:B------:R-:W-:Y:S01]  /*01e0*/  IMAD.IADD R7, R0.reuse, 0x1, R5 ;  /* 0x0000000100077824 */ /* 0x040fe200078e0205 */
[C---:B------:R-:W-:Y:S01]  /*01f0*/  ISETP.EQ.AND P0, PT, R0.reuse, UR12, !P0 ;  /* 0x0000000c00007c0c */ /* 0x040fe2000c702270 */
[----:B------:R-:W5:Y:S01]  /*0200*/  LDCU.64 UR12, c[0x0][0x3b0] ;  /* 0x00007600ff0c77ac */ /* 0x000f620008000a00 */
[C---:B------:R-:W-:Y:S01]  /*0210*/  ISETP.GE.AND P2, PT, R0.reuse, UR9, PT ;  /* 0x0000000900007c0c */ /* 0x040fe2000bf46270 */
[C---:B------:R-:W-:Y:S01]  /*0220*/  IMAD.IADD R11, R0.reuse, 0x1, R9 ;  /* 0x00000001000b7824 */ /* 0x040fe200078e0209 */
[----:B------:R-:W-:Y:S01]  /*0230*/  SHF.R.S32.HI R6, RZ, 0x1f, R0 ;  /* 0x0000001fff067819 */ /* 0x000fe20000011400 */
[----:B----4-:R-:W-:Y:S01]  /*0240*/  IMAD.WIDE R26, R7, 0x4, R26 ;  /* 0x00000004071a7825 */ /* 0x010fe200078e021a */
[----:B------:R-:W-:-:S02]  /*0250*/  IADD3 R8, P5, PT, R0, R5, RZ ;  /* 0x0000000500087210 */ /* 0x000fc40007fbe0ff */
[C---:B------:R-:W-:Y:S01]  /*0260*/  IADD3 R10, P4, PT, R0.reuse, R9, RZ ;  /* 0x00000009000a7210 */ /* 0x040fe20007f9e0ff */
[----:B--2---:R-:W-:Y:S01]  /*0270*/  IMAD.WIDE R28, R11, 0x4, R28 ;  /* 0x000000040b1c7825 */ /* 0x004fe200078e021c */
[C---:B------:R-:W-:Y:S02]  /*0280*/  ISETP.GT.AND P3, PT, R0.reuse, RZ, !P2 ;  /* 0x000000ff0000720c */ /* 0x040fe40005764270 */
[----:B------:R-:W-:Y:S02]  /*0290*/  IADD3 R23, PT, PT, R0, -UR10, R5 ;  /* 0x8000000a00177c10 */ /* 0x000fe4000fffe005 */
[-C--:B------:R-:W-:Y:S02]  /*02a0*/  LEA.HI.X.SX32 R5, R5, R6.reuse, 0x1, P5 ;  /* 0x0000000605057211 */ /* 0x080fe400028f0eff */
[----:B------:R-:W-:Y:S01]  /*02b0*/  LEA.HI.X.SX32 R9, R9, R6, 0x1, P4 ;  /* 0x0000000609097211 */ /* 0x000fe200020f0eff */
[----:B------:R-:W-:Y:S01]  /*02c0*/  IMAD.WIDE R22, R23, 0x4, R24 ;  /* 0x0000000417167825 */ /* 0x000fe200078e0218 */
[----:B------:R-:W-:-:S02]  /*02d0*/  ISETP.NE.AND P3, PT, R4, RZ, P3 ;  /* 0x000000ff0400720c */ /* 0x000fc40001f65270 */
[----:B------:R-:W-:Y:S01]  /*02e0*/  LEA R16, P5, R8, UR16, 0x2 ;  /* 0x0000001008107c11 */ /* 0x000fe2000f8a10ff */
[----:B------:R-:W-:Y:S01]  /*02f0*/  IMAD.WIDE R24, R7, 0x4, R24 ;  /* 0x0000000407187825 */ /* 0x000fe200078e0218 */
[----:B-----5:R-:W-:Y:S02]  /*0300*/  LEA R18, P4, R10, UR12, 0x2 ;  /* 0x0000000c0a127c11 */ /* 0x020fe4000f8810ff */
[----:B------:R-:W-:Y:S01]  /*0310*/  ISETP.LT.AND P1, PT, R0, UR10, !P1 ;  /* 0x0000000a00007c0c */ /* 0x000fe2000cf21270 */
[----:B------:R-:W-:Y:S01]  /*0320*/  IMAD.IADD R0, R32, 0x1, -R33 ;  /* 0x0000000120007824 */ /* 0x000fe200078e0a21 */
[----:B------:R-:W-:Y:S01]  /*0330*/  ISETP.LT.AND P2, PT, R4, UR10, !P2 ;  /* 0x0000000a04007c0c */ /* 0x000fe2000d741270 */
[----:B------:R-:W-:Y:S01]  /*0340*/  VIADD R32, R32, 0xffffffff ;  /* 0xffffffff20207836 */ /* 0x000fe20000000000 */
[----:B------:R-:W-:Y:S02]  /*0350*/  ISETP.LT.AND P3, PT, R4, UR9, P3 ;  /* 0x0000000904007c0c */ /* 0x000fe40009f61270 */
[----:B------:R-:W-:-:S02]  /*0360*/  LEA.HI.X R17, R8, UR17, R5, 0x2, P5 ;  /* 0x0000001108117c11 */ /* 0x000fc4000a8f1405 */
[----:B01-3--:R-:W-:-:S09]  /*0370*/  LEA.HI.X R19, R10, UR13, R9, 0x2, P4 ;  /* 0x0000000d0a137c11 */ /* 0x00bfd2000a0f1409 */
.L_x_19:
[----:B------:R-:W-:Y:S01]  /*0380*/  BSSY.RECONVERGENT B1, `(.L_x_0) ;  /* 0x00000ea000017945 */ /* 0x000fe20003800200 */
[----:B------:R-:W-:-:S03]  /*0390*/  VIADD R32, R32, 0x1 ;  /* 0x0000000120207836 */ /* 0x000fc60000000000 */
[----:B0123--:R-:W-:Y:S05]  /*03a0*/  @!P3 BRA `(.L_x_1) ;  /* 0x0000000c009cb947 */ /* 0x00ffea0003800000 */
[----:B------:R-:W2:Y:S04]  /*03b0*/  LDG.E R5, desc[UR4][R28.64] ;  /* 0x000000041c057981 */ /* 0x000ea8000c1e1900 */
[----:B------:R-:W2:Y:S04]  /*03c0*/  LDG.E R6, desc[UR4][R18.64+-0x4] ;  /* 0xfffffc0412067981 */ /* 0x000ea8000c1e1900 */
[----:B------:R-:W3:Y:S04]  /*03d0*/  LDG.E R7, desc[UR4][R24.64] ;  /* 0x0000000418077981 */ /* 0x000ee8000c1e1900 */
[----:B------:R-:W3:Y:S04]  /*03e0*/  LDG.E R8, desc[UR4][R22.64] ;  /* 0x0000000416087981 */ /* 0x000ee8000c1e1900 */
[----:B------:R-:W4:Y:S01]  /*03f0*/  LDG.E R4, desc[UR4][R26.64] ;  /* 0x000000041a047981 */ /* 0x000f22000c1e1900 */
[----:B------:R-:W-:Y:S01]  /*0400*/  BSSY.RECONVERGENT B0, `(.L_x_2) ;  /* 0x00000e0000007945 */ /* 0x000fe20003800200 */
[----:B--2---:R-:W-:Y:S01]  /*0410*/  FADD R5, R5, -R6 ;  /* 0x8000000605057221 */ /* 0x004fe20000000000 */
[----:B---3--:R-:W-:-:S03]  /*0420*/  FADD R7, R7, -R8 ;  /* 0x8000000807077221 */ /* 0x008fc60000000000 */
[----:B----4-:R-:W-:-:S04]  /*0430*/  FADD R4, R4, R5 ;  /* 0x0000000504047221 */ /* 0x010fc80000000000 */
[----:B------:R-:W-:Y:S01]  /*0440*/  FADD R33, R4, -R7 ;  /* 0x8000000704217221 */ /* 0x000fe20000000000 */
[----:B------:R-:W-:Y:S06]  /*0450*/  @!P0 BRA `(.L_x_3) ;  /* 0x0000000c00688947 */ /* 0x000fec0003800000 */
[----:B------:R-:W0:Y:S01]  /*0460*/  MUFU.RCP64H R7, R21 ;  /* 0x0000001500077308 */ /* 0x000e220000001800 */
[----:B------:R-:W-:-:S07]  /*0470*/  IMAD.MOV.U32 R6, RZ, RZ, 0x1 ;  /* 0x00000001ff067424 */ /* 0x000fce00078e00ff */
[----:B------:R-:W1:Y:S01]  /*0480*/  I2F.F64 R4, R32 ;  /* 0x0000002000047312 */ /* 0x000e620000201c00 */
[----:B0-----:R-:W-:Y:S02]  /*0490*/  DFMA R8, -R20, R6, 1 ;  /* 0x3ff000001408742b */ /* 0x001fe40000000106 */
[----:B-1----:R-:W-:-:S06]  /*04a0*/  DADD R4, R4, -0.5 ;  /* 0xbfe0000004047429 */ /* 0x002fcc0000000000 */
[----:B------:R-:W-:Y:S02]  /*04b0*/  DFMA R8, R8, R8, R8 ;  /* 0x000000080808722b */ /* 0x000fe40000000008 */
[----:B------:R-:W-:-:S06]  /*04c0*/  DMUL R12, R2, R4 ;  /* 0x00000004020c7228 */ /* 0x000fcc0000000000 */
[----:B------:R-:W-:-:S08]  /*04d0*/  DFMA R8, R6, R8, R6 ;  /* 0x000000080608722b */ /* 0x000fd00000000006 */
[----:B------:R-:W-:Y:S01]  /*04e0*/  DFMA R6, -R20, R8, 1 ;  /* 0x3ff000001406742b */ /* 0x000fe20000000108 */
[----:B------:R-:W-:-:S07]  /*04f0*/  FSETP.GEU.AND P5, PT, |R13|, 6.5827683646048100446e-37, PT ;  /* 0x036000000d00780b */ /* 0x000fce0003fae200 */
[----:B------:R-:W-:-:S08]  /*0500*/  DFMA R6, R8, R6, R8 ;  /* 0x000000060806722b */ /* 0x000fd00000000008 */
[----:B------:R-:W-:-:S08]  /*0510*/  DMUL R8, R12, R6 ;  /* 0x000000060c087228 */ /* 0x000fd00000000000 */
[----:B------:R-:W-:-:S08]  /*0520*/  DFMA R10, -R20, R8, R12 ;  /* 0x00000008140a722b */ /* 0x000fd0000000010c */
[----:B------:R-:W-:-:S10]  /*0530*/  DFMA R6, R6, R10, R8 ;  /* 0x0000000a0606722b */ /* 0x000fd40000000008 */
[----:B------:R-:W-:-:S05]  /*0540*/  FFMA R8, RZ, R21, R7 ;  /* 0x00000015ff087223 */ /* 0x000fca0000000007 */
[----:B------:R-:W-:-:S13]  /*0550*/  FSETP.GT.AND P4, PT, |R8|, 1.469367938527859385e-39, PT ;  /* 0x001000000800780b */ /* 0x000fda0003f84200 */
[----:B------:R-:W-:Y:S05]  /*0560*/  @P4 BRA P5, `(.L_x_4) ;  /* 0x0000000000204947 */ /* 0x000fea0002800000 */
[----:B------:R-:W-:Y:S01]  /*0570*/  IMAD.MOV.U32 R8, RZ, RZ, R12 ;  /* 0x000000ffff087224 */ /* 0x000fe200078e000c */
[----:B------:R-:W-:Y:S01]  /*0580*/  MOV R6, 0x5d0 ;  /* 0x000005d000067802 */ /* 0x000fe20000000f00 */
[----:B------:R-:W-:Y:S02]  /*0590*/  IMAD.MOV.U32 R9, RZ, RZ, R13 ;  /* 0x000000ffff097224 */ /* 0x000fe400078e000d */
[----:B------:R-:W-:Y:S02]  /*05a0*/  IMAD.MOV.U32 R10, RZ, RZ, R20 ;  /* 0x000000ffff0a7224 */ /* 0x000fe400078e0014 */
[----:B------:R-:W-:-:S07]  /*05b0*/  IMAD.MOV.U32 R11, RZ, RZ, R21 ;  /* 0x000000ffff0b7224 */ /* 0x000fce00078e0015 */
[----:B------:R-:W-:Y:S05]  /*05c0*/  CALL.REL.NOINC `($__internal_0_$__cuda_sm20_div_rn_f64_full) ;  /* 0x0000000c00987944 */ /* 0x000fea0003c00000 */
[----:B------:R-:W-:Y:S02]  /*05d0*/  IMAD.MOV.U32 R6, RZ, RZ, R34 ;  /* 0x000000ffff067224 */ /* 0x000fe400078e0022 */
[----:B------:R-:W-:-:S07]  /*05e0*/  IMAD.MOV.U32 R7, RZ, RZ, R35 ;  /* 0x000000ffff077224 */ /* 0x000fce00078e0023 */
.L_x_4:
[----:B------:R-:W-:Y:S01]  /*05f0*/  DADD R6, R6, -4 ;  /* 0xc010000006067429 */ /* 0x000fe20000000000 */
[----:B------:R-:W-:Y:S01]  /*0600*/  BSSY.RECONVERGENT B2, `(.L_x_5) ;  /* 0x0000003000027945 */ /* 0x000fe20003800200 */
[----:B------:R-:W-:-:S09]  /*0610*/  MOV R42, 0x630 ;  /* 0x00000630002a7802 */ /* 0x000fd20000000f00 */
[----:B------:R-:W-:Y:S05]  /*0620*/  CALL.REL.NOINC `($_Z9gpu_naiveiiffiiiiPfS_S_$__internal_accurate_pow) ;  /* 0x0000001000e87944 */ /* 0x000fea0003c00000 */
[----:B------:R-:W-:Y:S05]  /*0630*/  BSYNC.RECONVERGENT B2 ;  /* 0x0000000000027941 */ /* 0x000fea0003800200 */
.L_x_5:
[C---:B------:R-:W-:Y:S01]  /*0640*/  DADD R8, R6.reuse, 2 ;  /* 0x4000000006087429 */ /* 0x040fe20000000000 */
[----:B------:R-:W-:Y:S01]  /*0650*/  BSSY.RECONVERGENT B2, `(.L_x_6) ;  /* 0x000000d000027945 */ /* 0x000fe20003800200 */
[----:B------:R-:W-:-:S08]  /*0660*/  DSETP.NEU.AND P4, PT, R6, RZ, PT ;  /* 0x000000ff0600722a */ /* 0x000fd00003f8d000 */
[----:B------:R-:W-:Y:S02]  /*0670*/  LOP3.LUT R8, R9, 0x7ff00000, RZ, 0xc0, !PT ;  /* 0x7ff0000009087812 */ /* 0x000fe400078ec0ff */
[----:B------:R-:W-:Y:S02]  /*0680*/  FSEL R9, R14, RZ, P4 ;  /* 0x000000ff0e097208 */ /* 0x000fe40002000000 */
[----:B------:R-:W-:Y:S02]  /*0690*/  ISETP.NE.AND P5, PT, R8, 0x7ff00000, PT ;  /* 0x7ff000000800780c */ /* 0x000fe40003fa5270 */
[----:B------:R-:W-:-:S11]  /*06a0*/  FSEL R8, R10, RZ, P4 ;  /* 0x000000ff0a087208 */ /* 0x000fd60002000000 */
[----:B------:R-:W-:Y:S05]  /*06b0*/  @P5 BRA `(.L_x_7) ;  /* 0x0000000000185947 */ /* 0x000fea0003800000 */
[----:B------:R-:W-:-:S14]  /*06c0*/  DSETP.NAN.AND P4, PT, R6, R6, PT ;  /* 0x000000060600722a */ /* 0x000fdc0003f88000 */
[----:B------:R-:W-:Y:S01]  /*06d0*/  @P4 DADD R8, R6, 2 ;  /* 0x4000000006084429 */ /* 0x000fe20000000000 */
[----:B------:R-:W-:Y:S10]  /*06e0*/  @P4 BRA `(.L_x_7) ;  /* 0x00000000000c4947 */ /* 0x000ff40003800000 */
[----:B------:R-:W-:-:S14]  /*06f0*/  DSETP.NEU.AND P4, PT, |R6|, +INF , PT ;  /* 0x7ff000000600742a */ /* 0x000fdc0003f8d200 */
[----:B------:R-:W-:Y:S02]  /*0700*/  @!P4 IMAD.MOV.U32 R8, RZ, RZ, 0x0 ;  /* 0x00000000ff08c424 */ /* 0x000fe400078e00ff */
[----:B------:R-:W-:-:S07]  /*0710*/  @!P4 IMAD.MOV.U32 R9, RZ, RZ, 0x7ff00000 ;  /* 0x7ff00000ff09c424 */ /* 0x000fce00078e00ff */
.L_x_7:
[----:B------:R-:W-:Y:S05]  /*0720*/  BSYNC.RECONVERGENT B2 ;  /* 0x0000000000027941 */ /* 0x000fea0003800200 */
.L_x_6:
[----:B------:R-:W-:Y:S01]  /*0730*/  DADD R8, -RZ, -R8 ;  /* 0x00000000ff087229 */ /* 0x000fe20000000908 */
[----:B------:R-:W-:Y:S01]  /*0740*/  IMAD.MOV.U32 R10, RZ, RZ, 0x652b82fe ;  /* 0x652b82feff0a7424 */ /* 0x000fe200078e00ff */
[----:B------:R-:W-:Y:S01]  /*0750*/  DSETP.NEU.AND P4, PT, R6, 1, PT ;  /* 0x3ff000000600742a */ /* 0x000fe20003f8d000 */
[----:B------:R-:W-:Y:S01]  /*0760*/  IMAD.MOV.U32 R11, RZ, RZ, 0x3ff71547 ;  /* 0x3ff71547ff0b7424 */ /* 0x000fe200078e00ff */
[----:B------:R-:W-:Y:S01]  /*0770*/  UMOV UR10, 0xfefa39ef ;  /* 0xfefa39ef000a7882 */ /* 0x000fe20000000000 */
[----:B------:R-:W-:Y:S01]  /*0780*/  UMOV UR11, 0x3fe62e42 ;  /* 0x3fe62e42000b7882 */ /* 0x000fe20000000000 */
[----:B------:R-:W0:Y:S01]  /*0790*/  MUFU.RCP64H R15, 800 ;  /* 0x40890000000f7908 */ /* 0x000e220000001800 */
[----:B------:R-:W-:Y:S01]  /*07a0*/  IMAD.MOV.U32 R14, RZ, RZ, 0x1 ;  /* 0x00000001ff0e7424 */ /* 0x000fe200078e00ff */
[----:B------:R-:W-:Y:S02]  /*07b0*/  BSSY.RECONVERGENT B2, `(.L_x_8) ;  /* 0x000003f000027945 */ /* 0x000fe40003800200 */
[----:B------:R-:W-:-:S02]  /*07c0*/  FSEL R6, R8, RZ, P4 ;  /* 0x000000ff08067208 */ /* 0x000fc40002000000 */
[----:B------:R-:W-:-:S04]  /*07d0*/  FSEL R7, R9, -1.875, P4 ;  /* 0xbff0000009077808 */ /* 0x000fc80002000000 */
[----:B------:R-:W-:Y:S02]  /*07e0*/  FSETP.GEU.AND P4, PT, |R7|, 4.1917929649353027344, PT ;  /* 0x4086232b0700780b */ /* 0x000fe40003f8e200 */
[----:B------:R-:W-:-:S08]  /*07f0*/  DFMA R8, R6, R10, 6.75539944105574400000e+15 ;  /* 0x433800000608742b */ /* 0x000fd0000000000a */
[----:B------:R-:W-:-:S08]  /*0800*/  DADD R10, R8, -6.75539944105574400000e+15 ;  /* 0xc3380000080a7429 */ /* 0x000fd00000000000 */
[----:B------:R-:W-:Y:S01]  /*0810*/  DFMA R12, R10, -UR10, R6 ;  /* 0x8000000a0a0c7c2b */ /* 0x000fe20008000006 */
[----:B------:R-:W-:Y:S01]  /*0820*/  UMOV UR10, 0x3b39803f ;  /* 0x3b39803f000a7882 */ /* 0x000fe20000000000 */
[----:B------:R-:W-:-:S06]  /*0830*/  UMOV UR11, 0x3c7abc9e ;  /* 0x3c7abc9e000b7882 */ /* 0x000fcc0000000000 */
[----:B------:R-:W-:Y:S01]  /*0840*/  DFMA R10, R10, -UR10, R12 ;  /* 0x8000000a0a0a7c2b */ /* 0x000fe2000800000c */
[----:B------:R-:W-:Y:S01]  /*0850*/  UMOV UR10, 0x69ce2bdf ;  /* 0x69ce2bdf000a7882 */ /* 0x000fe20000000000 */
[----:B------:R-:W-:Y:S01]  /*0860*/  IMAD.MOV.U32 R12, RZ, RZ, -0x35dec16 ;  /* 0xfca213eaff0c7424 */ /* 0x000fe200078e00ff */
[----:B------:R-:W-:Y:S01]  /*0870*/  UMOV UR11, 0x3e5ade15 ;  /* 0x3e5ade15000b7882 */ /* 0x000fe20000000000 */
[----:B------:R-:W-:-:S06]  /*0880*/  IMAD.MOV.U32 R13, RZ, RZ, 0x3e928af3 ;  /* 0x3e928af3ff0d7424 */ /* 0x000fcc00078e00ff */
[----:B------:R-:W-:Y:S01]  /*0890*/  DFMA R12, R10, UR10, R12 ;  /* 0x0000000a0a0c7c2b */ /* 0x000fe2000800000c */
[----:B------:R-:W-:Y:S01]  /*08a0*/  UMOV UR10, 0x62401315 ;  /* 0x62401315000a7882 */ /* 0x000fe20000000000 */
[----:B------:R-:W-:-:S06]  /*08b0*/  UMOV UR11, 0x3ec71dee ;  /* 0x3ec71dee000b7882 */ /* 0x000fcc0000000000 */
[----:B------:R-:W-:Y:S01]  /*08c0*/  DFMA R12, R10, R12, UR10 ;  /* 0x0000000a0a0c7e2b */ /* 0x000fe2000800000c */
        /* <DEDUP_REMOVED lines=19> */
[----:B------:R-:W-:Y:S01]  /*0a00*/  IMAD.MOV.U32 R12, RZ, RZ, 0x0 ;  /* 0x00000000ff0c7424 */ /* 0x000fe200078e00ff */
[----:B------:R-:W-:Y:S01]  /*0a10*/  UMOV UR11, 0x3fe00000 ;  /* 0x3fe00000000b7882 */ /* 0x000fe20000000000 */
[----:B------:R-:W-:-:S04]  /*0a20*/  IMAD.MOV.U32 R13, RZ, RZ, 0x40890000 ;  /* 0x40890000ff0d7424 */ /* 0x000fc800078e00ff */
[----:B------:R-:W-:Y:S02]  /*0a30*/  DFMA R30, R10, R30, UR10 ;  /* 0x0000000a0a1e7e2b */ /* 0x000fe4000800001e */
[----:B0-----:R-:W-:-:S06]  /*0a40*/  DFMA R34, R14, -R12, 1 ;  /* 0x3ff000000e22742b */ /* 0x001fcc000000080c */
[----:B------:R-:W-:Y:S02]  /*0a50*/  DFMA R30, R10, R30, 1 ;  /* 0x3ff000000a1e742b */ /* 0x000fe4000000001e */
[----:B------:R-:W-:-:S06]  /*0a60*/  DFMA R36, R34, R34, R34 ;  /* 0x000000222224722b */ /* 0x000fcc0000000022 */
[----:B------:R-:W-:Y:S01]  /*0a70*/  DFMA R34, R10, R30, 1 ;  /* 0x3ff000000a22742b */ /* 0x000fe2000000001e */
[----:B------:R-:W0:Y:S01]  /*0a80*/  I2F.F64 R10, UR8 ;  /* 0x00000008000a7d12 */ /* 0x000e220008201c00 */
[----:B------:R-:W-:-:S08]  /*0a90*/  DFMA R14, R14, R36, R14 ;  /* 0x000000240e0e722b */ /* 0x000fd0000000000e */
[----:B------:R-:W-:Y:S01]  /*0aa0*/  IMAD R31, R8, 0x100000, R35 ;  /* 0x00100000081f7824 */ /* 0x000fe200078e0223 */
[----:B------:R-:W-:Y:S01]  /*0ab0*/  DFMA R12, R14, -R12, 1 ;  /* 0x3ff000000e0c742b */ /* 0x000fe2000000080c */
[----:B------:R-:W-:Y:S01]  /*0ac0*/  IMAD.MOV.U32 R30, RZ, RZ, R34 ;  /* 0x000000ffff1e7224 */ /* 0x000fe200078e0022 */
[----:B------:R-:W-:Y:S09]  /*0ad0*/  @!P4 BRA `(.L_x_9) ;  /* 0x000000000030c947 */ /* 0x000ff20003800000 */
[----:B------:R-:W-:Y:S01]  /*0ae0*/  FSETP.GEU.AND P5, PT, |R7|, 4.2275390625, PT ;  /* 0x408748000700780b */ /* 0x000fe20003fae200 */
[C---:B------:R-:W-:Y:S02]  /*0af0*/  DADD R30, R6.reuse, +INF ;  /* 0x7ff00000061e7429 */ /* 0x040fe40000000000 */
[----:B------:R-:W-:-:S08]  /*0b00*/  DSETP.GEU.AND P4, PT, R6, RZ, PT ;  /* 0x000000ff0600722a */ /* 0x000fd00003f8e000 */
[----:B------:R-:W-:Y:S02]  /*0b10*/  FSEL R30, R30, RZ, P4 ;  /* 0x000000ff1e1e7208 */ /* 0x000fe40002000000 */
[----:B------:R-:W-:Y:S02]  /*0b20*/  @!P5 LEA.HI R9, R8, R8, RZ, 0x1 ;  /* 0x000000080809d211 */ /* 0x000fe400078f08ff */
[----:B------:R-:W-:Y:S02]  /*0b30*/  FSEL R31, R31, RZ, P4 ;  /* 0x000000ff1f1f7208 */ /* 0x000fe40002000000 */
[----:B------:R-:W-:-:S05]  /*0b40*/  @!P5 SHF.R.S32.HI R9, RZ, 0x1, R9 ;  /* 0x00000001ff09d819 */ /* 0x000fca0000011409 */
[----:B------:R-:W-:Y:S02]  /*0b50*/  @!P5 IMAD.IADD R6, R8, 0x1, -R9 ;  /* 0x000000010806d824 */ /* 0x000fe400078e0a09 */
[----:B------:R-:W-:-:S03]  /*0b60*/  @!P5 IMAD R35, R9, 0x100000, R35 ;  /* 0x001000000923d824 */ /* 0x000fc600078e0223 */
[----:B------:R-:W-:Y:S01]  /*0b70*/  @!P5 LEA R7, R6, 0x3ff00000, 0x14 ;  /* 0x3ff000000607d811 */ /* 0x000fe200078ea0ff */
[----:B------:R-:W-:-:S06]  /*0b80*/  @!P5 IMAD.MOV.U32 R6, RZ, RZ, RZ ;  /* 0x000000ffff06d224 */ /* 0x000fcc00078e00ff */
[----:B------:R-:W-:-:S11]  /*0b90*/  @!P5 DMUL R30, R34, R6 ;  /* 0x00000006221ed228 */ /* 0x000fd60000000000 */
.L_x_9:
[----:B------:R-:W-:Y:S05]  /*0ba0*/  BSYNC.RECONVERGENT B2 ;  /* 0x0000000000027941 */ /* 0x000fea0003800200 */
.L_x_8:
[----:B------:R-:W-:Y:S01]  /*0bb0*/  UMOV UR10, 0x54442d18 ;  /* 0x54442d18000a7882 */ /* 0x000fe20000000000 */
[----:B------:R-:W-:Y:S01]  /*0bc0*/  UMOV UR11, 0x401921fb ;  /* 0x401921fb000b7882 */ /* 0x000fe20000000000 */
[----:B------:R-:W-:Y:S02]  /*0bd0*/  DFMA R12, R14, R12, R14 ;  /* 0x0000000c0e0c722b */ /* 0x000fe4000000000e */
[----:B------:R-:W-:-:S08]  /*0be0*/  DMUL R4, R4, UR10 ;  /* 0x0000000a04047c28 */ /* 0x000fd00008000000 */
[----:B0-----:R-:W-:-:S08]  /*0bf0*/  DMUL R10, R4, R10 ;  /* 0x0000000a040a7228 */ /* 0x001fd00000000000 */
[----:B------:R-:W-:Y:S02]  /*0c00*/  DMUL R4, R10, R12 ;  /* 0x0000000c0a047228 */ /* 0x000fe40000000000 */
[----:B------:R-:W-:-:S06]  /*0c10*/  FSETP.GEU.AND P5, PT, |R11|, 6.5827683646048100446e-37, PT ;  /* 0x036000000b00780b */ /* 0x000fcc0003fae200 */
[----:B------:R-:W-:-:S08]  /*0c20*/  DFMA R6, R4, -800, R10 ;  /* 0xc08900000406782b */ /* 0x000fd0000000000a */
[----:B------:R-:W-:-:S10]  /*0c30*/  DFMA R4, R12, R6, R4 ;  /* 0x000000060c04722b */ /* 0x000fd40000000004 */
[----:B------:R-:W-:-:S05]  /*0c40*/  FFMA R6, RZ, 4.28125, R5 ;  /* 0x40890000ff067823 */ /* 0x000fca0000000005 */
[----:B------:R-:W-:-:S13]  /*0c50*/  FSETP.GT.AND P4, PT, |R6|, 1.469367938527859385e-39, PT ;  /* 0x001000000600780b */ /* 0x000fda0003f84200 */
[----:B------:R-:W-:Y:S05]  /*0c60*/  @P4 BRA P5, `(.L_x_10) ;  /* 0x0000000000204947 */ /* 0x000fea0002800000 */
[----:B------:R-:W-:Y:S01]  /*0c70*/  IMAD.MOV.U32 R8, RZ, RZ, R10 ;  /* 0x000000ffff087224 */ /* 0x000fe200078e000a */
[----:B------:R-:W-:Y:S01]  /*0c80*/  MOV R6, 0xcd0 ;  /* 0x00000cd000067802 */ /* 0x000fe20000000f00 */
[----:B------:R-:W-:Y:S02]  /*0c90*/  IMAD.MOV.U32 R9, RZ, RZ, R11 ;  /* 0x000000ffff097224 */ /* 0x000fe400078e000b */
[----:B------:R-:W-:Y:S02]  /*0ca0*/  IMAD.MOV.U32 R10, RZ, RZ, RZ ;  /* 0x000000ffff0a7224 */ /* 0x000fe400078e00ff */
[----:B------:R-:W-:-:S07]  /*0cb0*/  IMAD.MOV.U32 R11, RZ, RZ, 0x40890000 ;  /* 0x40890000ff0b7424 */ /* 0x000fce00078e00ff */
[----:B------:R-:W-:Y:S05]  /*0cc0*/  CALL.REL.NOINC `($__internal_0_$__cuda_sm20_div_rn_f64_full) ;  /* 0x0000000400d87944 */ /* 0x000fea0003c00000 */
[----:B------:R-:W-:Y:S02]  /*0cd0*/  IMAD.MOV.U32 R4, RZ, RZ, R34 ;  /* 0x000000ffff047224 */ /* 0x000fe400078e0022 */
[----:B------:R-:W-:-:S07]  /*0ce0*/  IMAD.MOV.U32 R5, RZ, RZ, R35 ;  /* 0x000000ffff057224 */ /* 0x000fce00078e0023 */
.L_x_10:
[----:B------:R-:W0:Y:S01]  /*0cf0*/  MUFU.RCP64H R7, 1.4142131805419921875 ;  /* 0x3ff6a09e00077908 */ /* 0x000e220000001800 */
[----:B------:R-:W-:Y:S01]  /*0d00*/  IMAD.MOV.U32 R10, RZ, RZ, 0x667f3bcd ;  /* 0x667f3bcdff0a7424 */ /* 0x000fe200078e00ff */
[----:B------:R-:W-:Y:S01]  /*0d10*/  FSETP.GEU.AND P5, PT, |R5|, 6.5827683646048100446e-37, PT ;  /* 0x036000000500780b */ /* 0x000fe20003fae200 */
[----:B------:R-:W-:Y:S01]  /*0d20*/  IMAD.MOV.U32 R11, RZ, RZ, 0x3ff6a09e ;  /* 0x3ff6a09eff0b7424 */ /* 0x000fe200078e00ff */
[----:B------:R-:W-:Y:S01]  /*0d30*/  BSSY.RECONVERGENT B2, `(.L_x_11) ;  /* 0x0000013000027945 */ /* 0x000fe20003800200 */
[----:B------:R-:W-:-:S06]  /*0d40*/  IMAD.MOV.U32 R6, RZ, RZ, 0x1 ;  /* 0x00000001ff067424 */ /* 0x000fcc00078e00ff */
[----:B0-----:R-:W-:-:S08]  /*0d50*/  DFMA R8, R6, -R10, 1 ;  /* 0x3ff000000608742b */ /* 0x001fd0000000080a */
[----:B------:R-:W-:-:S08]  /*0d60*/  DFMA R8, R8, R8, R8 ;  /* 0x000000080808722b */ /* 0x000fd00000000008 */
[----:B------:R-:W-:-:S08]  /*0d70*/  DFMA R8, R6, R8, R6 ;  /* 0x000000080608722b */ /* 0x000fd00000000006 */
[----:B------:R-:W-:-:S08]  /*0d80*/  DFMA R6, R8, -R10, 1 ;  /* 0x3ff000000806742b */ /* 0x000fd0000000080a */
[----:B------:R-:W-:-:S08]  /*0d90*/  DFMA R6, R8, R6, R8 ;  /* 0x000000060806722b */ /* 0x000fd00000000008 */
[----:B------:R-:W-:-:S08]  /*0da0*/  DMUL R34, R6, R4 ;  /* 0x0000000406227228 */ /* 0x000fd00000000000 */
[----:B------:R-:W-:-:S08]  /*0db0*/  DFMA R8, R34, -R10, R4 ;  /* 0x8000000a2208722b */ /* 0x000fd00000000004 */
[----:B------:R-:W-:-:S10]  /*0dc0*/  DFMA R34, R6, R8, R34 ;  /* 0x000000080622722b */ /* 0x000fd40000000022 */
[----:B------:R-:W-:-:S05]  /*0dd0*/  FFMA R6, RZ, 1.9267766475677490234, R35 ;  /* 0x3ff6a09eff067823 */ /* 0x000fca0000000023 */
[----:B------:R-:W-:-:S13]  /*0de0*/  FSETP.GT.AND P4, PT, |R6|, 1.469367938527859385e-39, PT ;  /* 0x001000000600780b */ /* 0x000fda0003f84200 */
[----:B------:R-:W-:Y:S05]  /*0df0*/  @P4 BRA P5, `(.L_x_12) ;  /* 0x0000000000184947 */ /* 0x000fea0002800000 */
[----:B------:R-:W-:Y:S01]  /*0e00*/  IMAD.MOV.U32 R8, RZ, RZ, R4 ;  /* 0x000000ffff087224 */ /* 0x000fe200078e0004 */
[----:B------:R-:W-:Y:S01]  /*0e10*/  MOV R6, 0xe60 ;  /* 0x00000e6000067802 */ /* 0x000fe20000000f00 */
[----:B------:R-:W-:Y:S02]  /*0e20*/  IMAD.MOV.U32 R9, RZ, RZ, R5 ;  /* 0x000000ffff097224 */ /* 0x000fe400078e0005 */
[----:B------:R-:W-:Y:S02]  /*0e30*/  IMAD.MOV.U32 R10, RZ, RZ, 0x667f3bcd ;  /* 0x667f3bcdff0a7424 */ /* 0x000fe400078e00ff */
[----:B------:R-:W-:-:S07]  /*0e40*/  IMAD.MOV.U32 R11, RZ, RZ, 0x3ff6a09e ;  /* 0x3ff6a09eff0b7424 */ /* 0x000fce00078e00ff */
[----:B------:R-:W-:Y:S05]  /*0e50*/  CALL.REL.NOINC `($__internal_0_$__cuda_sm20_div_rn_f64_full) ;  /* 0x0000000400747944 */ /* 0x000fea0003c00000 */
.L_x_12:
[----:B------:R-:W-:Y:S05]  /*0e60*/  BSYNC.RECONVERGENT B2 ;  /* 0x0000000000027941 */ /* 0x000fea0003800200 */
.L_x_11:
[----:B------:R-:W-:Y:S01]  /*0e70*/  DSETP.NEU.AND P4, PT, |R34|, +INF , PT ;  /* 0x7ff000002200742a */ /* 0x000fe20003f8d200 */
[----:B------:R-:W-:-:S13]  /*0e80*/  BSSY.RECONVERGENT B2, `(.L_x_13) ;  /* 0x0000017000027945 */ /* 0x000fda0003800200 */
[----:B------:R-:W-:Y:S01]  /*0e90*/  @!P4 DMUL R36, RZ, R34 ;  /* 0x00000022ff24c228 */ /* 0x000fe20000000000 */
[----:B------:R-:W-:Y:S01]  /*0ea0*/  @!P4 IMAD.MOV.U32 R38, RZ, RZ, RZ ;  /* 0x000000ffff26c224 */ /* 0x000fe200078e00ff */
[----:B------:R-:W-:Y:S09]  /*0eb0*/  @!P4 BRA `(.L_x_14) ;  /* 0x00000000004cc947 */ /* 0x000ff20003800000 */
[----:B------:R-:W-:Y:S01]  /*0ec0*/  UMOV UR10, 0x6dc9c883 ;  /* 0x6dc9c883000a7882 */ /* 0x000fe20000000000 */
[----:B------:R-:W-:Y:S01]  /*0ed0*/  UMOV UR11, 0x3fe45f30 ;  /* 0x3fe45f30000b7882 */ /* 0x000fe20000000000 */
[C---:B------:R-:W-:Y:S02]  /*0ee0*/  DSETP.GE.AND P4, PT, |R34|.reuse, 2.14748364800000000000e+09, PT ;  /* 0x41e000002200742a */ /* 0x040fe40003f86200 */
[----:B------:R-:W-:Y:S01]  /*0ef0*/  DMUL R38, R34, UR10 ;  /* 0x0000000a22267c28 */ /* 0x000fe20008000000 */
[----:B------:R-:W-:Y:S01]  /*0f00*/  UMOV UR10, 0x54442d18 ;  /* 0x54442d18000a7882 */ /* 0x000fe20000000000 */
[----:B------:R-:W-:-:S08]  /*0f10*/  UMOV UR11, 0x3ff921fb ;  /* 0x3ff921fb000b7882 */ /* 0x000fd00000000000 */
[----:B------:R-:W0:Y:S08]  /*0f20*/  F2I.F64 R38, R38 ;  /* 0x0000002600267311 */ /* 0x000e300000301100 */
[----:B0-----:R-:W0:Y:S02]  /*0f30*/  I2F.F64 R36, R38 ;  /* 0x0000002600247312 */ /* 0x001e240000201c00 */
[----:B0-----:R-:W-:Y:S01]  /*0f40*/  DFMA R4, R36, -UR10, R34 ;  /* 0x8000000a24047c2b */ /* 0x001fe20008000022 */
[----:B------:R-:W-:Y:S01]  /*0f50*/  UMOV UR10, 0x33145c00 ;  /* 0x33145c00000a7882 */ /* 0x000fe20000000000 */
[----:B------:R-:W-:-:S06]  /*0f60*/  UMOV UR11, 0x3c91a626 ;  /* 0x3c91a626000b7882 */ /* 0x000fcc0000000000 */
[----:B------:R-:W-:Y:S01]  /*0f70*/  DFMA R4, R36, -UR10, R4 ;  /* 0x8000000a24047c2b */ /* 0x000fe20008000004 */
[----:B------:R-:W-:Y:S01]  /*0f80*/  UMOV UR10, 0x252049c0 ;  /* 0x252049c0000a7882 */ /* 0x000fe20000000000 */
[----:B------:R-:W-:-:S06]  /*0f90*/  UMOV UR11, 0x397b839a ;  /* 0x397b839a000b7882 */ /* 0x000fcc0000000000 */
[----:B------:R-:W-:Y:S01]  /*0fa0*/  DFMA R36, R36, -UR10, R4 ;  /* 0x8000000a24247c2b */ /* 0x000fe20008000004 */
[----:B------:R-:W-:Y:S10]  /*0fb0*/  @!P4 BRA `(.L_x_14) ;  /* 0x00000000000cc947 */ /* 0x000ff40003800000 */
[----:B------:R-:W-:-:S07]  /*0fc0*/  MOV R14, 0xfe0 ;  /* 0x00000fe0000e7802 */ /* 0x000fce0000000f00 */
[----:B------:R-:W-:Y:S05]  /*0fd0*/  CALL.REL.NOINC `($_Z9gpu_naiveiiffiiiiPfS_S_$__internal_trig_reduction_slowpathd) ;  /* 0x0000001400207944 */ /* 0x000fea0003c00000 */
[----:B------:R-:W-:-:S07]  /*0fe0*/  IMAD.MOV.U32 R38, RZ, RZ, R4 ;  /* 0x000000ffff267224 */ /* 0x000fce00078e0004 */
.L_x_14:
[----:B------:R-:W-:Y:S05]  /*0ff0*/  BSYNC.RECONVERGENT B2 ;  /* 0x0000000000027941 */ /* 0x000fea0003800200 */
.L_x_13:
[----:B------:R-:W-:-:S05]  /*1000*/  IMAD.SHL.U32 R4, R38, 0x40, RZ ;  /* 0x0000004026047824 */ /* 0x000fca00078e00ff */
[----:B------:R-:W-:-:S04]  /*1010*/  LOP3.LUT R4, R4, 0x40, RZ, 0xc0, !PT ;  /* 0x0000004004047812 */ /* 0x000fc800078ec0ff */
[----:B------:R-:W-:-:S05]  /*1020*/  IADD3 R42, P4, PT, R4, UR6, RZ ;  /* 0x00000006042a7c10 */ /* 0x000fca000ff9e0ff */
[----:B------:R-:W-:-:S05]  /*1030*/  IMAD.X R43, RZ, RZ, UR7, P4 ;  /* 0x00000007ff2b7e24 */ /* 0x000fca000a0e06ff */
[----:B------:R-:W2:Y:S04]  /*1040*/  LDG.E.128.CONSTANT R4, desc[UR4][R42.64] ;  /* 0x000000042a047981 */ /* 0x000ea8000c1e9d00 */
[----:B------:R-:W3:Y:S04]  /*1050*/  LDG.E.128.CONSTANT R8, desc[UR4][R42.64+0x10] ;  /* 0x000010042a087981 */ /* 0x000ee8000c1e9d00 */
[----:B------:R-:W4:Y:S01]  /*1060*/  LDG.E.128.CONSTANT R12, desc[UR4][R42.64+0x20] ;  /* 0x000020042a0c7981 */ /* 0x000f22000c1e9d00 */
[----:B------:R-:W-:Y:S01]  /*1070*/  LOP3.LUT R34, R38, 0x1, RZ, 0xc0, !PT ;  /* 0x0000000126227812 */ /* 0x000fe200078ec0ff */
[----:B------:R-:W-:-:S02]  /*1080*/  IMAD.MOV.U32 R40, RZ, RZ, 0x20fd8164 ;  /* 0x20fd8164ff287424 */ /* 0x000fc400078e00ff */
[----:B------:R-:W-:Y:S01]  /*1090*/  IMAD.MOV.U32 R39, RZ, RZ, 0x3da8ff83 ;  /* 0x3da8ff83ff277424 */ /* 0x000fe200078e00ff */
[----:B------:R-:W-:Y:S01]  /*10a0*/  ISETP.NE.U32.AND P4, PT, R34, 0x1, PT ;  /* 0x000000012200780c */ /* 0x000fe20003f85070 */
[----:B------:R-:W-:-:S03]  /*10b0*/  DMUL R34, R36, R36 ;  /* 0x0000002424227228 */ /* 0x000fc60000000000 */
[----:B------:R-:W-:Y:S02]  /*10c0*/  FSEL R40, R40, -8.06006814911005101289e+34, !P4 ;  /* 0xf9785eba28287808 */ /* 0x000fe40006000000 */
[----:B------:R-:W-:-:S06]  /*10d0*/  FSEL R41, -R39, 0.11223486810922622681, !P4 ;  /* 0x3de5db6527297808 */ /* 0x000fcc0006000100 */
[----:B--2---:R-:W-:-:S08]  /*10e0*/  DFMA R4, R34, R40, R4 ;  /* 0x000000282204722b */ /* 0x004fd00000000004 */
[C---:B------:R-:W-:Y:S01]  /*10f0*/  DFMA R4, R34.reuse, R4, R6 ;  /* 0x000000042204722b */ /* 0x040fe20000000006 */
[----:B------:R-:W0:Y:S07]  /*1100*/  F2F.F64.F32 R6, R33 ;  /* 0x0000002100067310 */ /* 0x000e2e0000201800 */
[----:B---3--:R-:W-:-:S08]  /*1110*/  DFMA R4, R34, R4, R8 ;  /* 0x000000042204722b */ /* 0x008fd00000000008 */
[----:B------:R-:W-:-:S08]  /*1120*/  DFMA R4, R34, R4, R10 ;  /* 0x000000042204722b */ /* 0x000fd0000000000a */
[----:B----4-:R-:W-:-:S08]  /*1130*/  DFMA R4, R34, R4, R12 ;  /* 0x000000042204722b */ /* 0x010fd0000000000c */
[----:B------:R-:W-:-:S08]  /*1140*/  DFMA R4, R34, R4, R14 ;  /* 0x000000042204722b */ /* 0x000fd0000000000e */
[----:B------:R-:W-:Y:S02]  /*1150*/  DFMA R36, R4, R36, R36 ;  /* 0x000000240424722b */ /* 0x000fe40000000024 */
[----:B------:R-:W-:-:S10]  /*1160*/  DFMA R4, R34, R4, 1 ;  /* 0x3ff000002204742b */ /* 0x000fd40000000004 */
[----:B------:R-:W-:Y:S02]  /*1170*/  FSEL R8, R4, R36, !P4 ;  /* 0x0000002404087208 */ /* 0x000fe40006000000 */
[----:B------:R-:W-:Y:S02]  /*1180*/  FSEL R9, R5, R37, !P4 ;  /* 0x0000002505097208 */ /* 0x000fe40006000000 */
[----:B------:R-:W-:-:S04]  /*1190*/  LOP3.LUT P4, RZ, R38, 0x2, RZ, 0xc0, !PT ;  /* 0x0000000226ff7812 */ /* 0x000fc8000788c0ff */
[----:B------:R-:W-:-:S10]  /*11a0*/  DADD R4, RZ, -R8 ;  /* 0x00000000ff047229 */ /* 0x000fd40000000808 */
[----:B------:R-:W-:Y:S02]  /*11b0*/  FSEL R4, R8, R4, !P4 ;  /* 0x0000000408047208 */ /* 0x000fe40006000000 */
[----:B------:R-:W-:-:S06]  /*11c0*/  FSEL R5, R9, R5, !P4 ;  /* 0x0000000509057208 */ /* 0x000fcc0006000000 */
[----:B------:R-:W-:-:S08]  /*11d0*/  DMUL R30, R30, R4 ;  /* 0x000000041e1e7228 */ /* 0x000fd00000000000 */
[----:B0-----:R-:W-:-:S06]  /*11e0*/  DFMA R6, R30, -1000, R6 ;  /* 0xc08f40001e06782b */ /* 0x001fcc0000000006 */
[----:B------:R0:W1:Y:S05]  /*11f0*/  F2F.F32.F64 R33, R6 ;  /* 0x0000000600217310 */ /* 0x00006a0000301000 */
.L_x_3:
[----:B------:R-:W-:Y:S05]  /*1200*/  BSYNC.RECONVERGENT B0 ;  /* 0x0000000000007941 */ /* 0x000fea0003800200 */
.L_x_2:
[----:B-1----:R1:W-:Y:S02]  /*1210*/  STG.E desc[UR4][R26.64], R33 ;  /* 0x000000211a007986 */ /* 0x0023e4000c101904 */
.L_x_1:
[----:B------:R-:W-:Y:S05]  /*1220*/  BSYNC.RECONVERGENT B1 ;  /* 0x0000000000017941 */ /* 0x000fea0003800200 */
.L_x_0:
[----:B------:R-:W-:Y:S06]  /*1230*/  BAR.SYNC.DEFER_BLOCKING 0x0 ;  /* 0x0000000000007b1d */ /* 0x000fec0000010000 */
[----:B------:R-:W-:Y:S04]  /*1240*/  BSSY.RECONVERGENT B0, `(.L_x_15) ;  /* 0x000000b000007945 */ /* 0x000fe80003800200 */
[----:B------:R-:W-:Y:S05]  /*1250*/  @!P2 BRA `(.L_x_16) ;  /* 0x000000000024a947 */ /* 0x000fea0003800000 */
[----:B0-----:R-:W2:Y:S04]  /*1260*/  LDG.E R7, desc[UR4][R26.64] ;  /* 0x000000041a077981 */ /* 0x001ea8000c1e1900 */
[----:B------:R-:W2:Y:S04]  /*1270*/  LDG.E R6, desc[UR4][R16.64+0x4] ;  /* 0x0000040410067981 */ /* 0x000ea8000c1e1900 */
[----:B------:R-:W3:Y:S01]  /*1280*/  LDG.E R8, desc[UR4][R28.64] ;  /* 0x000000041c087981 */ /* 0x000ee2000c1e1900 */
[----:B--2---:R-:W-:Y:S01]  /*1290*/  FADD R6, R6, -R7 ;  /* 0x8000000706067221 */ /* 0x004fe20000000000 */
[----:B---3--:R-:W-:Y:S08]  /*12a0*/  F2F.F64.F32 R4, R8 ;  /* 0x0000000800047310 */ /* 0x008ff00000201800 */
[----:B------:R-:W0:Y:S02]  /*12b0*/  F2F.F64.F32 R6, R6 ;  /* 0x0000000600067310 */ /* 0x000e240000201800 */
[----:B0-----:R-:W-:-:S10]  /*12c0*/  DFMA R4, R6, 0.5, R4 ;  /* 0x3fe000000604782b */ /* 0x001fd40000000004 */
[----:B------:R-:W0:Y:S02]  /*12d0*/  F2F.F32.F64 R5, R4 ;  /* 0x0000000400057310 */ /* 0x000e240000301000 */
[----:B0-----:R2:W-:Y:S02]  /*12e0*/  STG.E desc[UR4][R28.64], R5 ;  /* 0x000000051c007986 */ /* 0x0015e4000c101904 */
.L_x_16:
[----:B------:R-:W-:Y:S05]  /*12f0*/  BSYNC.RECONVERGENT B0 ;  /* 0x0000000000007941 */ /* 0x000fea0003800200 */
.L_x_15:
[----:B------:R-:W-:Y:S04]  /*1300*/  BSSY.RECONVERGENT B0, `(.L_x_17) ;  /* 0x000000d000007945 */ /* 0x000fe80003800200 */
[----:B------:R-:W-:Y:S05]  /*1310*/  @!P1 BRA `(.L_x_18) ;  /* 0x00000000002c9947 */ /* 0x000fea0003800000 */
[----:B0-----:R-:W0:Y:S01]  /*1320*/  LDC R7, c[0x0][0x380] ;  /* 0x0000e000ff077b82 */ /* 0x001e220000000800 */
[----:B------:R-:W3:Y:S04]  /*1330*/  LDG.E R9, desc[UR4][R26.64] ;  /* 0x000000041a097981 */ /* 0x000ee8000c1e1900 */
[----:B------:R-:W2:Y:S01]  /*1340*/  LDG.E R10, desc[UR4][R24.64] ;  /* 0x00000004180a7981 */ /* 0x000ea2000c1e1900 */
[----:B0-----:R-:W-:-:S06]  /*1350*/  IMAD.WIDE R6, R7, 0x4, R26 ;  /* 0x0000000407067825 */ /* 0x001fcc00078e021a */
[----:B------:R-:W3:Y:S01]  /*1360*/  LDG.E R6, desc[UR4][R6.64] ;  /* 0x0000000406067981 */ /* 0x000ee2000c1e1900 */
[----:B--2---:R-:W-:Y:S01]  /*1370*/  F2F.F64.F32 R4, R10 ;  /* 0x0000000a00047310 */ /* 0x004fe20000201800 */
[----:B---3--:R-:W-:-:S07]  /*1380*/  FADD R9, R6, -R9 ;  /* 0x8000000906097221 */ /* 0x008fce0000000000 */
[----:B------:R-:W0:Y:S02]  /*1390*/  F2F.F64.F32 R8, R9 ;  /* 0x0000000900087310 */ /* 0x000e240000201800 */
[----:B0-----:R-:W-:-:S10]  /*13a0*/  DFMA R4, R8, -0.5, R4 ;  /* 0xbfe000000804782b */ /* 0x001fd40000000004 */
[----:B------:R-:W0:Y:S02]  /*13b0*/  F2F.F32.F64 R5, R4 ;  /* 0x0000000400057310 */ /* 0x000e240000301000 */
[----:B0-----:R3:W-:Y:S02]  /*13c0*/  STG.E desc[UR4][R24.64], R5 ;  /* 0x0000000518007986 */ /* 0x0017e4000c101904 */
.L_x_18:
[----:B------:R-:W-:Y:S05]  /*13d0*/  BSYNC.RECONVERGENT B0 ;  /* 0x0000000000007941 */ /* 0x000fea0003800200 */
.L_x_17:
[----:B------:R-:W-:Y:S01]  /*13e0*/  VIADD R0, R0, 0x1 ;  /* 0x0000000100007836 */ /* 0x000fe20000000000 */
[----:B------:R-:W-:Y:S04]  /*13f0*/  BAR.SYNC.DEFER_BLOCKING 0x0 ;  /* 0x0000000000007b1d */ /* 0x000fe80000010000 */
[----:B------:R-:W-:-:S13]  /*1400*/  ISETP.NE.AND P4, PT, R0, 0x1, PT ;  /* 0x000000010000780c */ /* 0x000fda0003f85270 */
[----:B------:R-:W-:Y:S05]  /*1410*/  @P4 BRA `(.L_x_19) ;  /* 0xffffffec00d84947 */ /* 0x000fea000383ffff */
[----:B------:R-:W-:Y:S05]  /*1420*/  EXIT ;  /* 0x000000000000794d */ /* 0x000fea0003800000 */
        .weak           $__internal_0_$__cuda_sm20_div_rn_f64_full
        .type           $__internal_0_$__cuda_sm20_div_rn_f64_full,@function
        .size           $__internal_0_$__cuda_sm20_div_rn_f64_full,($_Z9gpu_naiveiiffiiiiPfS_S_$__internal_accurate_pow - $__internal_0_$__cuda_sm20_div_rn_f64_full)
$__internal_0_$__cuda_sm20_div_rn_f64_full:
[C---:B------:R-:W-:Y:S01]  /*1430*/  FSETP.GEU.AND P4, PT, |R11|.reuse, 1.469367938527859385e-39, PT ;  /* 0x001000000b00780b */ /* 0x040fe20003f8e200 */
[----:B------:R-:W-:Y:S01]  /*1440*/  IMAD.MOV.U32 R34, RZ, RZ, 0x1 ;  /* 0x00000001ff227424 */ /* 0x000fe200078e00ff */
[----:B------:R-:W-:Y:S01]  /*1450*/  LOP3.LUT R12, R11, 0x800fffff, RZ, 0xc0, !PT ;  /* 0x800fffff0b0c7812 */ /* 0x000fe200078ec0ff */
[----:B------:R-:W-:Y:S01]  /*1460*/  IMAD.MOV.U32 R40, RZ, RZ, 0x1ca00000 ;  /* 0x1ca00000ff287424 */ /* 0x000fe200078e00ff */
[C---:B------:R-:W-:Y:S01]  /*1470*/  FSETP.GEU.AND P5, PT, |R9|.reuse, 1.469367938527859385e-39, PT ;  /* 0x001000000900780b */ /* 0x040fe20003fae200 */
[----:B------:R-:W-:Y:S01]  /*1480*/  BSSY.RECONVERGENT B3, `(.L_x_20) ;  /* 0x0000052000037945 */ /* 0x000fe20003800200 */
[----:B------:R-:W-:Y:S01]  /*1490*/  LOP3.LUT R13, R12, 0x3ff00000, RZ, 0xfc, !PT ;  /* 0x3ff000000c0d7812 */ /* 0x000fe200078efcff */
[----:B------:R-:W-:Y:S01]  /*14a0*/  IMAD.MOV.U32 R12, RZ, RZ, R10 ;  /* 0x000000ffff0c7224 */ /* 0x000fe200078e000a */
[----:B------:R-:W-:Y:S02]  /*14b0*/  LOP3.LUT R7, R9, 0x7ff00000, RZ, 0xc0, !PT ;  /* 0x7ff0000009077812 */ /* 0x000fe400078ec0ff */
[----:B------:R-:W-:-:S03]  /*14c0*/  LOP3.LUT R42, R11, 0x7ff00000, RZ, 0xc0, !PT ;  /* 0x7ff000000b2a7812 */ /* 0x000fc600078ec0ff */
[----:B------:R-:W-:Y:S01]  /*14d0*/  @!P4 DMUL R12, R10, 8.98846567431157953865e+307 ;  /* 0x7fe000000a0cc828 */ /* 0x000fe20000000000 */
[----:B------:R-:W-:-:S03]  /*14e0*/  IMAD.MOV.U32 R41, RZ, RZ, R7 ;  /* 0x000000ffff297224 */ /* 0x000fc600078e0007 */
[----:B------:R-:W-:Y:S02]  /*14f0*/  @!P5 LOP3.LUT R36, R11, 0x7ff00000, RZ, 0xc0, !PT ;  /* 0x7ff000000b24d812 */ /* 0x000fe400078ec0ff */
[----:B------:R-:W0:Y:S02]  /*1500*/  MUFU.RCP64H R35, R13 ;  /* 0x0000000d00237308 */ /* 0x000e240000001800 */
[----:B------:R-:W-:-:S04]  /*1510*/  @!P5 ISETP.GE.U32.AND P6, PT, R7, R36, PT ;  /* 0x000000240700d20c */ /* 0x000fc80003fc6070 */
[----:B------:R-:W-:Y:S02]  /*1520*/  @!P5 SEL R37, R40, 0x63400000, !P6 ;  /* 0x634000002825d807 */ /* 0x000fe40007000000 */
[----:B------:R-:W-:Y:S02]  /*1530*/  ISETP.GE.U32.AND P6, PT, R7, R42, PT ;  /* 0x0000002a0700720c */ /* 0x000fe40003fc6070 */
[----:B------:R-:W-:Y:S02]  /*1540*/  @!P5 LOP3.LUT R38, R37, 0x80000000, R9, 0xf8, !PT ;  /* 0x800000002526d812 */ /* 0x000fe400078ef809 */
[----:B------:R-:W-:Y:S02]  /*1550*/  @!P4 LOP3.LUT R42, R13, 0x7ff00000, RZ, 0xc0, !PT ;  /* 0x7ff000000d2ac812 */ /* 0x000fe400078ec0ff */
[----:B------:R-:W-:Y:S01]  /*1560*/  @!P5 LOP3.LUT R39, R38, 0x100000, RZ, 0xfc, !PT ;  /* 0x001000002627d812 */ /* 0x000fe200078efcff */
[----:B------:R-:W-:Y:S01]  /*1570*/  @!P5 IMAD.MOV.U32 R38, RZ, RZ, RZ ;  /* 0x000000ffff26d224 */ /* 0x000fe200078e00ff */
[----:B0-----:R-:W-:-:S08]  /*1580*/  DFMA R14, R34, -R12, 1 ;  /* 0x3ff00000220e742b */ /* 0x001fd0000000080c */
[----:B------:R-:W-:-:S08]  /*1590*/  DFMA R14, R14, R14, R14 ;  /* 0x0000000e0e0e722b */ /* 0x000fd0000000000e */
[----:B------:R-:W-:Y:S01]  /*15a0*/  DFMA R34, R34, R14, R34 ;  /* 0x0000000e2222722b */ /* 0x000fe20000000022 */
[----:B------:R-:W-:Y:S01]  /*15b0*/  SEL R15, R40, 0x63400000, !P6 ;  /* 0x63400000280f7807 */ /* 0x000fe20007000000 */
[----:B------:R-:W-:-:S03]  /*15c0*/  IMAD.MOV.U32 R14, RZ, RZ, R8 ;  /* 0x000000ffff0e7224 */ /* 0x000fc600078e0008 */
[----:B------:R-:W-:-:S03]  /*15d0*/  LOP3.LUT R15, R15, 0x800fffff, R9, 0xf8, !PT ;  /* 0x800fffff0f0f7812 */ /* 0x000fc600078ef809 */
[----:B------:R-:W-:-:S03]  /*15e0*/  DFMA R36, R34, -R12, 1 ;  /* 0x3ff000002224742b */ /* 0x000fc6000000080c */
[----:B------:R-:W-:-:S05]  /*15f0*/  @!P5 DFMA R14, R14, 2, -R38 ;  /* 0x400000000e0ed82b */ /* 0x000fca0000000826 */
[----:B------:R-:W-:-:S05]  /*1600*/  DFMA R34, R34, R36, R34 ;  /* 0x000000242222722b */ /* 0x000fca0000000022 */
[----:B------:R-:W-:-:S03]  /*1610*/  @!P5 LOP3.LUT R41, R15, 0x7ff00000, RZ, 0xc0, !PT ;  /* 0x7ff000000f29d812 */ /* 0x000fc600078ec0ff */
[----:B------:R-:W-:Y:S02]  /*1620*/  DMUL R36, R34, R14 ;  /* 0x0000000e22247228 */ /* 0x000fe40000000000 */
[----:B------:R-:W-:-:S05]  /*1630*/  VIADD R43, R41, 0xffffffff ;  /* 0xffffffff292b7836 */ /* 0x000fca0000000000 */
[----:B------:R-:W-:Y:S01]  /*1640*/  ISETP.GT.U32.AND P4, PT, R43, 0x7feffffe, PT ;  /* 0x7feffffe2b00780c */ /* 0x000fe20003f84070 */
[----:B------:R-:W-:Y:S01]  /*1650*/  VIADD R43, R42, 0xffffffff ;  /* 0xffffffff2a2b7836 */ /* 0x000fe20000000000 */
[----:B------:R-:W-:-:S04]  /*1660*/  DFMA R38, R36, -R12, R14 ;  /* 0x8000000c2426722b */ /* 0x000fc8000000000e */
[----:B------:R-:W-:-:S04]  /*1670*/  ISETP.GT.U32.OR P4, PT, R43, 0x7feffffe, P4 ;  /* 0x7feffffe2b00780c */ /* 0x000fc80002784470 */
[----:B------:R-:W-:-:S09]  /*1680*/  DFMA R38, R34, R38, R36 ;  /* 0x000000262226722b */ /* 0x000fd20000000024 */
[----:B------:R-:W-:Y:S05]  /*1690*/  @P4 BRA `(.L_x_21) ;  /* 0x00000000006c4947 */ /* 0x000fea0003800000 */
[----:B------:R-:W-:-:S04]  /*16a0*/  LOP3.LUT R34, R11, 0x7ff00000, RZ, 0xc0, !PT ;  /* 0x7ff000000b227812 */ /* 0x000fc800078ec0ff */
[CC--:B------:R-:W-:Y:S02]  /*16b0*/  VIADDMNMX R8, R7.reuse, -R34.reuse, 0xb9600000, !PT ;  /* 0xb960000007087446 */ /* 0x0c0fe40007800922 */
[----:B------:R-:W-:Y:S02]  /*16c0*/  ISETP.GE.U32.AND P4, PT, R7, R34, PT ;  /* 0x000000220700720c */ /* 0x000fe40003f86070 */
[----:B------:R-:W-:Y:S01]  /*16d0*/  VIMNMX R7, PT, PT, R8, 0x46a00000, PT ;  /* 0x46a0000008077848 */ /* 0x000fe20003fe0100 */
[----:B------:R-:W-:Y:S01]  /*16e0*/  IMAD.MOV.U32 R8, RZ, RZ, RZ ;  /* 0x000000ffff087224 */ /* 0x000fe200078e00ff */
[----:B------:R-:W-:-:S05]  /*16f0*/  SEL R40, R40, 0x63400000, !P4 ;  /* 0x6340000028287807 */ /* 0x000fca0006000000 */
[----:B------:R-:W-:-:S04]  /*1700*/  IMAD.IADD R7, R7, 0x1, -R40 ;  /* 0x0000000107077824 */ /* 0x000fc800078e0a28 */
[----:B------:R-:W-:-:S06]  /*1710*/  VIADD R9, R7, 0x7fe00000 ;  /* 0x7fe0000007097836 */ /* 0x000fcc0000000000 */
[----:B------:R-:W-:-:S10]  /*1720*/  DMUL R34, R38, R8 ;  /* 0x0000000826227228 */ /* 0x000fd40000000000 */
[----:B------:R-:W-:-:S13]  /*1730*/  FSETP.GTU.AND P4, PT, |R35|, 1.469367938527859385e-39, PT ;  /* 0x001000002300780b */ /* 0x000fda0003f8c200 */
[----:B------:R-:W-:Y:S05]  /*1740*/  @P4 BRA `(.L_x_22) ;  /* 0x0000000000944947 */ /* 0x000fea0003800000 */
[----:B------:R-:W-:Y:S01]  /*1750*/  DFMA R12, R38, -R12, R14 ;  /* 0x8000000c260c722b */ /* 0x000fe2000000000e */
[----:B------:R-:W-:-:S09]  /*1760*/  IMAD.MOV.U32 R8, RZ, RZ, RZ ;  /* 0x000000ffff087224 */ /* 0x000fd200078e00ff */
[C---:B------:R-:W-:Y:S02]  /*1770*/  FSETP.NEU.AND P4, PT, R13.reuse, RZ, PT ;  /* 0x000000ff0d00720b */ /* 0x040fe40003f8d000 */
[----:B------:R-:W-:-:S04]  /*1780*/  LOP3.LUT R15, R13, 0x80000000, R11, 0x48, !PT ;  /* 0x800000000d0f7812 */ /* 0x000fc800078e480b */
[----:B------:R-:W-:-:S07]  /*1790*/  LOP3.LUT R9, R15, R9, RZ, 0xfc, !PT ;  /* 0x000000090f097212 */ /* 0x000fce00078efcff */
[----:B------:R-:W-:Y:S05]  /*17a0*/  @!P4 BRA `(.L_x_22) ;  /* 0x00000000007cc947 */ /* 0x000fea0003800000 */
[----:B------:R-:W-:Y:S01]  /*17b0*/  IMAD.MOV R11, RZ, RZ, -R7 ;  /* 0x000000ffff0b7224 */ /* 0x000fe200078e0a07 */
[----:B------:R-:W-:Y:S01]  /*17c0*/  DMUL.RP R8, R38, R8 ;  /* 0x0000000826087228 */ /* 0x000fe20000008000 */
[----:B------:R-:W-:Y:S01]  /*17d0*/  IMAD.MOV.U32 R10, RZ, RZ, RZ ;  /* 0x000000ffff0a7224 */ /* 0x000fe200078e00ff */
[----:B------:R-:W-:-:S05]  /*17e0*/  IADD3 R7, PT, PT, -R7, -0x43300000, RZ ;  /* 0xbcd0000007077810 */ /* 0x000fca0007ffe1ff */
[----:B------:R-:W-:-:S03]  /*17f0*/  DFMA R10, R34, -R10, R38 ;  /* 0x8000000a220a722b */ /* 0x000fc60000000026 */
[----:B------:R-:W-:-:S07]  /*1800*/  LOP3.LUT R15, R9, R15, RZ, 0x3c, !PT ;  /* 0x0000000f090f7212 */ /* 0x000fce00078e3cff */
[----:B------:R-:W-:-:S04]  /*1810*/  FSETP.NEU.AND P4, PT, |R11|, R7, PT ;  /* 0x000000070b00720b */ /* 0x000fc80003f8d200 */
[----:B------:R-:W-:Y:S02]  /*1820*/  FSEL R34, R8, R34, !P4 ;  /* 0x0000002208227208 */ /* 0x000fe40006000000 */
[----:B------:R-:W-:Y:S01]  /*1830*/  FSEL R35, R15, R35, !P4 ;  /* 0x000000230f237208 */ /* 0x000fe20006000000 */
[----:B------:R-:W-:Y:S06]  /*1840*/  BRA `(.L_x_22) ;  /* 0x0000000000547947 */ /* 0x000fec0003800000 */
.L_x_21:
[----:B------:R-:W-:-:S14]  /*1850*/  DSETP.NAN.AND P4, PT, R8, R8, PT ;  /* 0x000000080800722a */ /* 0x000fdc0003f88000 */
[----:B------:R-:W-:Y:S05]  /*1860*/  @P4 BRA `(.L_x_23) ;  /* 0x0000000000444947 */ /* 0x000fea0003800000 */
[----:B------:R-:W-:-:S14]  /*1870*/  DSETP.NAN.AND P4, PT, R10, R10, PT ;  /* 0x0000000a0a00722a */ /* 0x000fdc0003f88000 */
[----:B------:R-:W-:Y:S05]  /*1880*/  @P4 BRA `(.L_x_24) ;  /* 0x0000000000304947 */ /* 0x000fea0003800000 */
[----:B------:R-:W-:Y:S01]  /*1890*/  ISETP.NE.AND P4, PT, R41, R42, PT ;  /* 0x0000002a2900720c */ /* 0x000fe20003f85270 */
[----:B------:R-:W-:Y:S02]  /*18a0*/  IMAD.MOV.U32 R34, RZ, RZ, 0x0 ;  /* 0x00000000ff227424 */ /* 0x000fe400078e00ff */
[----:B------:R-:W-:-:S10]  /*18b0*/  IMAD.MOV.U32 R35, RZ, RZ, -0x80000 ;  /* 0xfff80000ff237424 */ /* 0x000fd400078e00ff */
[----:B------:R-:W-:Y:S05]  /*18c0*/  @!P4 BRA `(.L_x_22) ;  /* 0x000000000034c947 */ /* 0x000fea0003800000 */
[----:B------:R-:W-:Y:S02]  /*18d0*/  ISETP.NE.AND P4, PT, R41, 0x7ff00000, PT ;  /* 0x7ff000002900780c */ /* 0x000fe40003f85270 */
[----:B------:R-:W-:Y:S02]  /*18e0*/  LOP3.LUT R35, R9, 0x80000000, R11, 0x48, !PT ;  /* 0x8000000009237812 */ /* 0x000fe400078e480b */
[----:B------:R-:W-:-:S13]  /*18f0*/  ISETP.EQ.OR P4, PT, R42, RZ, !P4 ;  /* 0x000000ff2a00720c */ /* 0x000fda0006782670 */
[----:B------:R-:W-:Y:S01]  /*1900*/  @P4 LOP3.LUT R7, R35, 0x7ff00000, RZ, 0xfc, !PT ;  /* 0x7ff0000023074812 */ /* 0x000fe200078efcff */
[----:B------:R-:W-:Y:S02]  /*1910*/  @!P4 IMAD.MOV.U32 R34, RZ, RZ, RZ ;  /* 0x000000ffff22c224 */ /* 0x000fe400078e00ff */
[----:B------:R-:W-:Y:S02]  /*1920*/  @P4 IMAD.MOV.U32 R34, RZ, RZ, RZ ;  /* 0x000000ffff224224 */ /* 0x000fe400078e00ff */
[----:B------:R-:W-:Y:S01]  /*1930*/  @P4 IMAD.MOV.U32 R35, RZ, RZ, R7 ;  /* 0x000000ffff234224 */ /* 0x000fe200078e0007 */
[----:B------:R-:W-:Y:S06]  /*1940*/  BRA `(.L_x_22) ;  /* 0x0000000000147947 */ /* 0x000fec0003800000 */
.L_x_24:
[----:B------:R-:W-:Y:S01]  /*1950*/  LOP3.LUT R35, R11, 0x80000, RZ, 0xfc, !PT ;  /* 0x000800000b237812 */ /* 0x000fe200078efcff */
[----:B------:R-:W-:Y:S01]  /*1960*/  IMAD.MOV.U32 R34, RZ, RZ, R10 ;  /* 0x000000ffff227224 */ /* 0x000fe200078e000a */
[----:B------:R-:W-:Y:S06]  /*1970*/  BRA `(.L_x_22) ;  /* 0x0000000000087947 */ /* 0x000fec0003800000 */
.L_x_23:
[----:B------:R-:W-:Y:S01]  /*1980*/  LOP3.LUT R35, R9, 0x80000, RZ, 0xfc, !PT ;  /* 0x0008000009237812 */ /* 0x000fe200078efcff */
[----:B------:R-:W-:-:S07]  /*1990*/  IMAD.MOV.U32 R34, RZ, RZ, R8 ;  /* 0x000000ffff227224 */ /* 0x000fce00078e0008 */
.L_x_22:
[----:B------:R-:W-:Y:S05]  /*19a0*/  BSYNC.RECONVERGENT B3 ;  /* 0x0000000000037941 */ /* 0x000fea0003800200 */
.L_x_20:
[----:B------:R-:W-:-:S04]  /*19b0*/  IMAD.MOV.U32 R7, RZ, RZ, 0x0 ;  /* 0x00000000ff077424 */ /* 0x000fc800078e00ff */
[----:B------:R-:W-:Y:S05]  /*19c0*/  RET.REL.NODEC R6 `(_Z9gpu_naiveiiffiiiiPfS_S_) ;  /* 0xffffffe4068c7950 */ /* 0x000fea0003c3ffff */
        .type           $_Z9gpu_naiveiiffiiiiPfS_S_$__internal_accurate_pow,@function
        .size           $_Z9gpu_naiveiiffiiiiPfS_S_$__internal_accurate_pow,($_Z9gpu_naiveiiffiiiiPfS_S_$__internal_trig_reduction_slowpathd - $_Z9gpu_naiveiiffiiiiPfS_S_$__internal_accurate_pow)
$_Z9gpu_naiveiiffiiiiPfS_S_$__internal_accurate_pow:
[----:B------:R-:W-:Y:S01]  /*19d0*/  DADD R40, -RZ, |R6| ;  /* 0x00000000ff287229 */ /* 0x000fe20000000506 */
[----:B------:R-:W-:Y:S01]  /*19e0*/  IMAD.MOV.U32 R14, RZ, RZ, RZ ;  /* 0x000000ffff0e7224 */ /* 0x000fe200078e00ff */
[----:B------:R-:W-:Y:S01]  /*19f0*/  UMOV UR10, 0x7d2cafe2 ;  /* 0x7d2cafe2000a7882 */ /* 0x000fe20000000000 */
[----:B------:R-:W-:Y:S01]  /*1a00*/  IMAD.MOV.U32 R34, RZ, RZ, 0x41ad3b5a ;  /* 0x41ad3b5aff227424 */ /* 0x000fe200078e00ff */
[----:B------:R-:W-:Y:S01]  /*1a10*/  UMOV UR11, 0x3eb0f5ff ;  /* 0x3eb0f5ff000b7882 */ /* 0x000fe20000000000 */
[----:B------:R-:W-:Y:S01]  /*1a20*/  IMAD.MOV.U32 R35, RZ, RZ, 0x3ed0f5d2 ;  /* 0x3ed0f5d2ff237424 */ /* 0x000fe200078e00ff */
[----:B------:R-:W-:Y:S01]  /*1a30*/  UMOV UR12, 0x3b39803f ;  /* 0x3b39803f000c7882 */ /* 0x000fe20000000000 */
[----:B------:R-:W-:-:S03]  /*1a40*/  UMOV UR13, 0x3c7abc9e ;  /* 0x3c7abc9e000d7882 */ /* 0x000fc60000000000 */
[----:B------:R-:W-:Y:S01]  /*1a50*/  ISETP.GT.U32.AND P4, PT, R41, 0xfffff, PT ;  /* 0x000fffff2900780c */ /* 0x000fe20003f84070 */
[----:B------:R-:W-:Y:S02]  /*1a60*/  IMAD.MOV.U32 R10, RZ, RZ, R41 ;  /* 0x000000ffff0a7224 */ /* 0x000fe400078e0029 */
[----:B------:R-:W-:-:S10]  /*1a70*/  IMAD.MOV.U32 R12, RZ, RZ, R40 ;  /* 0x000000ffff0c7224 */ /* 0x000fd400078e0028 */
[----:B------:R-:W-:-:S10]  /*1a80*/  @!P4 DMUL R8, R40, 1.80143985094819840000e+16 ;  /* 0x435000002808c828 */ /* 0x000fd40000000000 */
[----:B------:R-:W-:Y:S02]  /*1a90*/  @!P4 IMAD.MOV.U32 R10, RZ, RZ, R9 ;  /* 0x000000ffff0ac224 */ /* 0x000fe400078e0009 */
[----:B------:R-:W-:Y:S01]  /*1aa0*/  @!P4 IMAD.MOV.U32 R12, RZ, RZ, R8 ;  /* 0x000000ffff0cc224 */ /* 0x000fe200078e0008 */
[----:B------:R-:W-:Y:S02]  /*1ab0*/  SHF.R.U32.HI R8, RZ, 0x14, R41 ;  /* 0x00000014ff087819 */ /* 0x000fe40000011629 */
[----:B------:R-:W-:Y:S02]  /*1ac0*/  LOP3.LUT R10, R10, 0x800fffff, RZ, 0xc0, !PT ;  /* 0x800fffff0a0a7812 */ /* 0x000fe400078ec0ff */
[----:B------:R-:W-:Y:S02]  /*1ad0*/  @!P4 LEA.HI R8, R9, 0xffffffca, RZ, 0xc ;  /* 0xffffffca0908c811 */ /* 0x000fe400078f60ff */
[----:B------:R-:W-:-:S03]  /*1ae0*/  LOP3.LUT R13, R10, 0x3ff00000, RZ, 0xfc, !PT ;  /* 0x3ff000000a0d7812 */ /* 0x000fc600078efcff */
[----:B------:R-:W-:Y:S01]  /*1af0*/  VIADD R9, R8, 0xfffffc01 ;  /* 0xfffffc0108097836 */ /* 0x000fe20000000000 */
[----:B------:R-:W-:-:S13]  /*1b00*/  ISETP.GE.U32.AND P5, PT, R13, 0x3ff6a09f, PT ;  /* 0x3ff6a09f0d00780c */ /* 0x000fda0003fa6070 */
[----:B------:R-:W-:Y:S02]  /*1b10*/  @P5 VIADD R11, R13, 0xfff00000 ;  /* 0xfff000000d0b5836 */ /* 0x000fe40000000000 */
[----:B------:R-:W-:Y:S02]  /*1b20*/  @P5 VIADD R9, R8, 0xfffffc02 ;  /* 0xfffffc0208095836 */ /* 0x000fe40000000000 */
[----:B------:R-:W-:-:S06]  /*1b30*/  @P5 IMAD.MOV.U32 R13, RZ, RZ, R11 ;  /* 0x000000ffff0d5224 */ /* 0x000fcc00078e000b */
[C---:B------:R-:W-:Y:S02]  /*1b40*/  DADD R30, R12.reuse, 1 ;  /* 0x3ff000000c1e7429 */ /* 0x040fe40000000000 */
[----:B------:R-:W-:-:S04]  /*1b50*/  DADD R12, R12, -1 ;  /* 0xbff000000c0c7429 */ /* 0x000fc80000000000 */
[----:B------:R-:W0:Y:S02]  /*1b60*/  MUFU.RCP64H R15, R31 ;  /* 0x0000001f000f7308 */ /* 0x000e240000001800 */
[----:B0-----:R-:W-:-:S08]  /*1b70*/  DFMA R10, -R30, R14, 1 ;  /* 0x3ff000001e0a742b */ /* 0x001fd0000000010e */
[----:B------:R-:W-:-:S08]  /*1b80*/  DFMA R10, R10, R10, R10 ;  /* 0x0000000a0a0a722b */ /* 0x000fd0000000000a */
[----:B------:R-:W-:-:S08]  /*1b90*/  DFMA R14, R14, R10, R14 ;  /* 0x0000000a0e0e722b */ /* 0x000fd0000000000e */
[----:B------:R-:W-:-:S08]  /*1ba0*/  DMUL R10, R12, R14 ;  /* 0x0000000e0c0a7228 */ /* 0x000fd00000000000 */
[----:B------:R-:W-:-:S08]  /*1bb0*/  DFMA R10, R12, R14, R10 ;  /* 0x0000000e0c0a722b */ /* 0x000fd0000000000a */
[----:B------:R-:W-:-:S08]  /*1bc0*/  DMUL R36, R10, R10 ;  /* 0x0000000a0a247228 */ /* 0x000fd00000000000 */
        /* <DEDUP_REMOVED lines=11> */
[----:B------:R-:W-:Y:S01]  /*1c80*/  UMOV UR11, 0x3f624924 ;  /* 0x3f624924000b7882 */ /* 0x000fe20000000000 */
[----:B------:R-:W-:-:S05]  /*1c90*/  DADD R30, R12, -R10 ;  /* 0x000000000c1e7229 */ /* 0x000fca000000080a */
[----:B------:R-:W-:Y:S01]  /*1ca0*/  DFMA R38, R36, R38, UR10 ;  /* 0x0000000a24267e2b */ /* 0x000fe20008000026 */
[----:B------:R-:W-:Y:S01]  /*1cb0*/  UMOV UR10, 0x99999dfb ;  /* 0x99999dfb000a7882 */ /* 0x000fe20000000000 */
[----:B------:R-:W-:Y:S01]  /*1cc0*/  UMOV UR11, 0x3f899999 ;  /* 0x3f899999000b7882 */ /* 0x000fe20000000000 */
[----:B------:R-:W-:-:S05]  /*1cd0*/  DADD R30, R30, R30 ;  /* 0x000000001e1e7229 */ /* 0x000fca000000001e */
[----:B------:R-:W-:Y:S01]  /*1ce0*/  DFMA R38, R36, R38, UR10 ;  /* 0x0000000a24267e2b */ /* 0x000fe20008000026 */
[----:B------:R-:W-:Y:S01]  /*1cf0*/  UMOV UR10, 0x55555555 ;  /* 0x55555555000a7882 */ /* 0x000fe20000000000 */
[----:B------:R-:W-:Y:S01]  /*1d00*/  UMOV UR11, 0x3fb55555 ;  /* 0x3fb55555000b7882 */ /* 0x000fe20000000000 */
[----:B------:R-:W-:-:S05]  /*1d10*/  DFMA R30, R12, -R10, R30 ;  /* 0x8000000a0c1e722b */ /* 0x000fca000000001e */
[----:B------:R-:W-:-:S03]  /*1d20*/  DFMA R12, R36, R38, UR10 ;  /* 0x0000000a240c7e2b */ /* 0x000fc60008000026 */
[----:B------:R-:W-:Y:S02]  /*1d30*/  DMUL R14, R14, R30 ;  /* 0x0000001e0e0e7228 */ /* 0x000fe40000000000 */
[----:B------:R-:W-:-:S03]  /*1d40*/  DMUL R30, R10, R10 ;  /* 0x0000000a0a1e7228 */ /* 0x000fc60000000000 */
[----:B------:R-:W-:Y:S01]  /*1d50*/  DADD R34, -R12, UR10 ;  /* 0x0000000a0c227e29 */ /* 0x000fe20008000100 */
[----:B------:R-:W-:Y:S01]  /*1d60*/  UMOV UR10, 0xb9e7b0 ;  /* 0x00b9e7b0000a7882 */ /* 0x000fe20000000000 */
[----:B------:R-:W-:-:S06]  /*1d70*/  UMOV UR11, 0x3c46a4cb ;  /* 0x3c46a4cb000b7882 */ /* 0x000fcc0000000000 */
[----:B------:R-:W-:Y:S02]  /*1d80*/  DFMA R38, R36, R38, R34 ;  /* 0x000000262426722b */ /* 0x000fe40000000022 */
[----:B------:R-:W-:Y:S01]  /*1d90*/  DFMA R36, R10, R10, -R30 ;  /* 0x0000000a0a24722b */ /* 0x000fe2000000081e */
[----:B------:R-:W-:Y:S02]  /*1da0*/  VIADD R35, R15, 0x100000 ;  /* 0x001000000f237836 */ /* 0x000fe40000000000 */
[----:B------:R-:W-:-:S03]  /*1db0*/  IMAD.MOV.U32 R34, RZ, RZ, R14 ;  /* 0x000000ffff227224 */ /* 0x000fc600078e000e */
[----:B------:R-:W-:Y:S01]  /*1dc0*/  DADD R38, R38, -UR10 ;  /* 0x8000000a26267e29 */ /* 0x000fe20008000000 */
[----:B------:R-:W-:Y:S01]  /*1dd0*/  UMOV UR10, 0x80000000 ;  /* 0x80000000000a7882 */ /* 0x000fe20000000000 */
[----:B------:R-:W-:Y:S01]  /*1de0*/  UMOV UR11, 0x43300000 ;  /* 0x43300000000b7882 */ /* 0x000fe20000000000 */
[C---:B------:R-:W-:Y:S02]  /*1df0*/  DFMA R34, R10.reuse, R34, R36 ;  /* 0x000000220a22722b */ /* 0x040fe40000000024 */
[----:B------:R-:W-:-:S08]  /*1e00*/  DMUL R36, R10, R30 ;  /* 0x0000001e0a247228 */ /* 0x000fd00000000000 */
[----:B------:R-:W-:-:S08]  /*1e10*/  DFMA R40, R10, R30, -R36 ;  /* 0x0000001e0a28722b */ /* 0x000fd00000000824 */
[----:B------:R-:W-:Y:S02]  /*1e20*/  DFMA R40, R14, R30, R40 ;  /* 0x0000001e0e28722b */ /* 0x000fe40000000028 */
[----:B------:R-:W-:-:S06]  /*1e30*/  DADD R30, R12, R38 ;  /* 0x000000000c1e7229 */ /* 0x000fcc0000000026 */
[----:B------:R-:W-:Y:S02]  /*1e40*/  DFMA R34, R10, R34, R40 ;  /* 0x000000220a22722b */ /* 0x000fe40000000028 */
[----:B------:R-:W-:Y:S02]  /*1e50*/  DADD R40, R12, -R30 ;  /* 0x000000000c287229 */ /* 0x000fe4000000081e */
[----:B------:R-:W-:-:S06]  /*1e60*/  DMUL R12, R30, R36 ;  /* 0x000000241e0c7228 */ /* 0x000fcc0000000000 */
[----:B------:R-:W-:Y:S02]  /*1e70*/  DADD R40, R38, R40 ;  /* 0x0000000026287229 */ /* 0x000fe40000000028 */
[----:B------:R-:W-:-:S08]  /*1e80*/  DFMA R38, R30, R36, -R12 ;  /* 0x000000241e26722b */ /* 0x000fd0000000080c */
[----:B------:R-:W-:-:S08]  /*1e90*/  DFMA R34, R30, R34, R38 ;  /* 0x000000221e22722b */ /* 0x000fd00000000026 */
[----:B------:R-:W-:-:S08]  /*1ea0*/  DFMA R40, R40, R36, R34 ;  /* 0x000000242828722b */ /* 0x000fd00000000022 */
[----:B------:R-:W-:-:S08]  /*1eb0*/  DADD R34, R12, R40 ;  /* 0x000000000c227229 */ /* 0x000fd00000000028 */
[--C-:B------:R-:W-:Y:S02]  /*1ec0*/  DADD R30, R10, R34.reuse ;  /* 0x000000000a1e7229 */ /* 0x100fe40000000022 */
[----:B------:R-:W-:-:S06]  /*1ed0*/  DADD R12, R12, -R34 ;  /* 0x000000000c0c7229 */ /* 0x000fcc0000000822 */
[----:B------:R-:W-:Y:S02]  /*1ee0*/  DADD R10, R10, -R30 ;  /* 0x000000000a0a7229 */ /* 0x000fe4000000081e */
[----:B------:R-:W-:-:S06]  /*1ef0*/  DADD R12, R40, R12 ;  /* 0x00000000280c7229 */ /* 0x000fcc000000000c */
[----:B------:R-:W-:-:S08]  /*1f00*/  DADD R10, R34, R10 ;  /* 0x00000000220a7229 */ /* 0x000fd0000000000a */
[----:B------:R-:W-:-:S08]  /*1f10*/  DADD R10, R12, R10 ;  /* 0x000000000c0a7229 */ /* 0x000fd0000000000a */
[----:B------:R-:W-:Y:S01]  /*1f20*/  DADD R14, R14, R10 ;  /* 0x000000000e0e7229 */ /* 0x000fe2000000000a */
[----:B------:R-:W-:Y:S01]  /*1f30*/  LOP3.LUT R10, R9, 0x80000000, RZ, 0x3c, !PT ;  /* 0x80000000090a7812 */ /* 0x000fe200078e3cff */
[----:B------:R-:W-:-:S06]  /*1f40*/  IMAD.MOV.U32 R11, RZ, RZ, 0x43300000 ;  /* 0x43300000ff0b7424 */ /* 0x000fcc00078e00ff */
[----:B------:R-:W-:Y:S02]  /*1f50*/  DADD R12, R30, R14 ;  /* 0x000000001e0c7229 */ /* 0x000fe4000000000e */
[----:B------:R-:W-:Y:S01]  /*1f60*/  DADD R10, R10, -UR10 ;  /* 0x8000000a0a0a7e29 */ /* 0x000fe20008000000 */
[----:B------:R-:W-:Y:S01]  /*1f70*/  UMOV UR10, 0xfefa39ef ;  /* 0xfefa39ef000a7882 */ /* 0x000fe20000000000 */
[----:B------:R-:W-:-:S04]  /*1f80*/  UMOV UR11, 0x3fe62e42 ;  /* 0x3fe62e42000b7882 */ /* 0x000fc80000000000 */
[--C-:B------:R-:W-:Y:S02]  /*1f90*/  DADD R30, R30, -R12.reuse ;  /* 0x000000001e1e7229 */ /* 0x100fe4000000080c */
[----:B------:R-:W-:-:S06]  /*1fa0*/  DFMA R8, R10, UR10, R12 ;  /* 0x0000000a0a087c2b */ /* 0x000fcc000800000c */
[----:B------:R-:W-:Y:S02]  /*1fb0*/  DADD R30, R14, R30 ;  /* 0x000000000e1e7229 */ /* 0x000fe4000000001e */
[----:B------:R-:W-:-:S08]  /*1fc0*/  DFMA R34, R10, -UR10, R8 ;  /* 0x8000000a0a227c2b */ /* 0x000fd00008000008 */
[----:B------:R-:W-:-:S08]  /*1fd0*/  DADD R34, -R12, R34 ;  /* 0x000000000c227229 */ /* 0x000fd00000000122 */
[----:B------:R-:W-:-:S08]  /*1fe0*/  DADD R30, R30, -R34 ;  /* 0x000000001e1e7229 */ /* 0x000fd00000000822 */
[----:B------:R-:W-:-:S08]  /*1ff0*/  DFMA R30, R10, UR12, R30 ;  /* 0x0000000c0a1e7c2b */ /* 0x000fd0000800001e */
[----:B------:R-:W-:-:S08]  /*2000*/  DADD R10, R8, R30 ;  /* 0x00000000080a7229 */ /* 0x000fd0000000001e */
[----:B------:R-:W-:Y:S02]  /*2010*/  DADD R12, R8, -R10 ;  /* 0x00000000080c7229 */ /* 0x000fe4000000080a */
[----:B------:R-:W-:-:S06]  /*2020*/  DMUL R8, R10, 2 ;  /* 0x400000000a087828 */ /* 0x000fcc0000000000 */
[----:B------:R-:W-:Y:S02]  /*2030*/  DADD R12, R30, R12 ;  /* 0x000000001e0c7229 */ /* 0x000fe4000000000c */
[----:B------:R-:W-:-:S08]  /*2040*/  DFMA R14, R10, 2, -R8 ;  /* 0x400000000a0e782b */ /* 0x000fd00000000808 */
[----:B------:R-:W-:Y:S01]  /*2050*/  DFMA R14, R12, 2, R14 ;  /* 0x400000000c0e782b */ /* 0x000fe2000000000e */
[----:B------:R-:W-:Y:S02]  /*2060*/  IMAD.MOV.U32 R12, RZ, RZ, 0x652b82fe ;  /* 0x652b82feff0c7424 */ /* 0x000fe400078e00ff */
[----:B------:R-:W-:-:S05]  /*2070*/  IMAD.MOV.U32 R13, RZ, RZ, 0x3ff71547 ;  /* 0x3ff71547ff0d7424 */ /* 0x000fca00078e00ff */
[----:B------:R-:W-:-:S08]  /*2080*/  DADD R10, R8, R14 ;  /* 0x00000000080a7229 */ /* 0x000fd0000000000e */
[----:B------:R-:W-:Y:S02]  /*2090*/  DFMA R12, R10, R12, 6.75539944105574400000e+15 ;  /* 0x433800000a0c742b */ /* 0x000fe4000000000c */
[----:B------:R-:W-:Y:S01]  /*20a0*/  FSETP.GEU.AND P4, PT, |R11|, 4.1917929649353027344, PT ;  /* 0x4086232b0b00780b */ /* 0x000fe20003f8e200 */
[----:B------:R-:W-:-:S05]  /*20b0*/  DADD R8, R8, -R10 ;  /* 0x0000000008087229 */ /* 0x000fca000000080a */
[----:B------:R-:W-:-:S03]  /*20c0*/  DADD R30, R12, -6.75539944105574400000e+15 ;  /* 0xc33800000c1e7429 */ /* 0x000fc60000000000 */
[----:B------:R-:W-:-:S05]  /*20d0*/  DADD R14, R14, R8 ;  /* 0x000000000e0e7229 */ /* 0x000fca0000000008 */
        /* <DEDUP_REMOVED lines=32> */
[----:B------:R-:W-:-:S08]  /*22e0*/  DFMA R34, R30, R34, UR10 ;  /* 0x0000000a1e227e2b */ /* 0x000fd00008000022 */
[----:B------:R-:W-:-:S08]  /*22f0*/  DFMA R34, R30, R34, 1 ;  /* 0x3ff000001e22742b */ /* 0x000fd00000000022 */
[----:B------:R-:W-:-:S10]  /*2300*/  DFMA R30, R30, R34, 1 ;  /* 0x3ff000001e1e742b */ /* 0x000fd40000000022 */
[----:B------:R-:W-:Y:S02]  /*2310*/  IMAD R9, R12, 0x100000, R31 ;  /* 0x001000000c097824 */ /* 0x000fe400078e021f */
[----:B------:R-:W-:Y:S01]  /*2320*/  IMAD.MOV.U32 R8, RZ, RZ, R30 ;  /* 0x000000ffff087224 */ /* 0x000fe200078e001e */
[----:B------:R-:W-:Y:S06]  /*2330*/  @!P4 BRA `(.L_x_25) ;  /* 0x000000000030c947 */ /* 0x000fec0003800000 */
[----:B------:R-:W-:Y:S01]  /*2340*/  FSETP.GEU.AND P5, PT, |R11|, 4.2275390625, PT ;  /* 0x408748000b00780b */ /* 0x000fe20003fae200 */
[C---:B------:R-:W-:Y:S02]  /*2350*/  DADD R34, R10.reuse, +INF ;  /* 0x7ff000000a227429 */ /* 0x040fe40000000000 */
[----:B------:R-:W-:-:S08]  /*2360*/  DSETP.GEU.AND P4, PT, R10, RZ, PT ;  /* 0x000000ff0a00722a */ /* 0x000fd00003f8e000 */
[----:B------:R-:W-:Y:S02]  /*2370*/  FSEL R9, R35, RZ, P4 ;  /* 0x000000ff23097208 */ /* 0x000fe40002000000 */
[----:B------:R-:W-:-:S04]  /*2380*/  @!P5 LEA.HI R8, R12, R12, RZ, 0x1 ;  /* 0x0000000c0c08d211 */ /* 0x000fc800078f08ff */
[----:B------:R-:W-:Y:S02]  /*2390*/  @!P5 SHF.R.S32.HI R11, RZ, 0x1, R8 ;  /* 0x00000001ff0bd819 */ /* 0x000fe40000011408 */
[----:B------:R-:W-:-:S03]  /*23a0*/  FSEL R8, R34, RZ, P4 ;  /* 0x000000ff22087208 */ /* 0x000fc60002000000 */
[----:B------:R-:W-:Y:S02]  /*23b0*/  @!P5 IMAD.IADD R10, R12, 0x1, -R11 ;  /* 0x000000010c0ad824 */ /* 0x000fe400078e0a0b */
[----:B------:R-:W-:-:S03]  /*23c0*/  @!P5 IMAD R31, R11, 0x100000, R31 ;  /* 0x001000000b1fd824 */ /* 0x000fc600078e021f */
[----:B------:R-:W-:Y:S01]  /*23d0*/  @!P5 LEA R11, R10, 0x3ff00000, 0x14 ;  /* 0x3ff000000a0bd811 */ /* 0x000fe200078ea0ff */
[----:B------:R-:W-:-:S06]  /*23e0*/  @!P5 IMAD.MOV.U32 R10, RZ, RZ, RZ ;  /* 0x000000ffff0ad224 */ /* 0x000fcc00078e00ff */
[----:B------:R-:W-:-:S11]  /*23f0*/  @!P5 DMUL R8, R30, R10 ;  /* 0x0000000a1e08d228 */ /* 0x000fd60000000000 */
.L_x_25:
[----:B------:R-:W-:Y:S01]  /*2400*/  DFMA R14, R14, R8, R8 ;  /* 0x000000080e0e722b */ /* 0x000fe20000000008 */
[----:B------:R-:W-:Y:S01]  /*2410*/  IMAD.MOV.U32 R43, RZ, RZ, 0x0 ;  /* 0x00000000ff2b7424 */ /* 0x000fe200078e00ff */
[----:B------:R-:W-:-:S08]  /*2420*/  DSETP.NEU.AND P4, PT, |R8|, +INF , PT ;  /* 0x7ff000000800742a */ /* 0x000fd00003f8d200 */
[----:B------:R-:W-:Y:S02]  /*2430*/  FSEL R10, R8, R14, !P4 ;  /* 0x0000000e080a7208 */ /* 0x000fe40006000000 */
[----:B------:R-:W-:Y:S01]  /*2440*/  FSEL R14, R9, R15, !P4 ;  /* 0x0000000f090e7208 */ /* 0x000fe20006000000 */
[----:B------:R-:W-:Y:S06]  /*2450*/  RET.REL.NODEC R42 `(_Z9gpu_naiveiiffiiiiPfS_S_) ;  /* 0xffffffd82ae87950 */ /* 0x000fec0003c3ffff */
        .type           $_Z9gpu_naiveiiffiiiiPfS_S_$__internal_trig_reduction_slowpathd,@function
        .size           $_Z9gpu_naiveiiffiiiiPfS_S_$__internal_trig_reduction_slowpathd,(.L_x_36 - $_Z9gpu_naiveiiffiiiiPfS_S_$__internal_trig_reduction_slowpathd)
$_Z9gpu_naiveiiffiiiiPfS_S_$__internal_trig_reduction_slowpathd:
[----:B------:R-:W-:Y:S01]  /*2460*/  SHF.R.U32.HI R12, RZ, 0x14, R35 ;  /* 0x00000014ff0c7819 */ /* 0x000fe20000011623 */
[----:B------:R-:W-:-:S03]  /*2470*/  IMAD.MOV.U32 R4, RZ, RZ, RZ ;  /* 0x000000ffff047224 */ /* 0x000fc600078e00ff */
[----:B------:R-:W-:-:S04]  /*2480*/  LOP3.LUT R5, R12, 0x7ff, RZ, 0xc0, !PT ;  /* 0x000007ff0c057812 */ /* 0x000fc800078ec0ff */
[----:B------:R-:W-:-:S13]  /*2490*/  ISETP.NE.AND P4, PT, R5, 0x7ff, PT ;  /* 0x000007ff0500780c */ /* 0x000fda0003f85270 */
[----:B------:R-:W-:Y:S05]  /*24a0*/  @!P4 BRA `(.L_x_26) ;  /* 0x000000080048c947 */ /* 0x000fea0003800000 */
[----:B------:R-:W-:Y:S01]  /*24b0*/  VIADD R4, R5, 0xfffffc00 ;  /* 0xfffffc0005047836 */ /* 0x000fe20000000000 */
[----:B------:R-:W-:Y:S01]  /*24c0*/  BSSY.RECONVERGENT B3, `(.L_x_27) ;  /* 0x000002f000037945 */ /* 0x000fe20003800200 */
[----:B------:R-:W-:-:S03]  /*24d0*/  CS2R R8, SRZ ;  /* 0x0000000000087805 */ /* 0x000fc6000001ff00 */
[----:B------:R-:W-:Y:S02]  /*24e0*/  SHF.R.U32.HI R15, RZ, 0x6, R4 ;  /* 0x00000006ff0f7819 */ /* 0x000fe40000011604 */
[----:B------:R-:W-:Y:S02]  /*24f0*/  ISETP.GE.U32.AND P4, PT, R4, 0x80, PT ;  /* 0x000000800400780c */ /* 0x000fe40003f86070 */
[C---:B------:R-:W-:Y:S02]  /*2500*/  IADD3 R10, PT, PT, -R15.reuse, 0x13, RZ ;  /* 0x000000130f0a7810 */ /* 0x040fe40007ffe1ff */
[----:B------:R-:W-:Y:S02]  /*2510*/  IADD3 R11, PT, PT, -R15, 0xf, RZ ;  /* 0x0000000f0f0b7810 */ /* 0x000fe40007ffe1ff */
[----:B------:R-:W-:-:S04]  /*2520*/  SEL R10, R10, 0x12, P4 ;  /* 0x000000120a0a7807 */ /* 0x000fc80002000000 */
[----:B------:R-:W-:-:S13]  /*2530*/  ISETP.GE.AND P4, PT, R11, R10, PT ;  /* 0x0000000a0b00720c */ /* 0x000fda0003f86270 */
[----:B------:R-:W-:Y:S05]  /*2540*/  @P4 BRA `(.L_x_28) ;  /* 0x0000000000984947 */ /* 0x000fea0003800000 */
[----:B------:R-:W0:Y:S01]  /*2550*/  LDC.64 R4, c[0x0][0x358] ;  /* 0x0000d600ff047b82 */ /* 0x000e220000000a00 */
[C---:B------:R-:W-:Y:S01]  /*2560*/  SHF.L.U64.HI R37, R34.reuse, 0xb, R35 ;  /* 0x0000000b22257819 */ /* 0x040fe20000010223 */
[----:B------:R-:W-:Y:S01]  /*2570*/  BSSY.RECONVERGENT B4, `(.L_x_29) ;  /* 0x0000022000047945 */ /* 0x000fe20003800200 */
[----:B------:R-:W-:Y:S01]  /*2580*/  IMAD.SHL.U32 R13, R34, 0x800, RZ ;  /* 0x00000800220d7824 */ /* 0x000fe200078e00ff */
[----:B------:R-:W-:Y:S01]  /*2590*/  IADD3 R34, PT, PT, RZ, -R15, -R10 ;  /* 0x8000000fff227210 */ /* 0x000fe20007ffe80a */
[----:B------:R-:W-:Y:S01]  /*25a0*/  IMAD.MOV.U32 R36, RZ, RZ, RZ ;  /* 0x000000ffff247224 */ /* 0x000fe200078e00ff */
[----:B------:R-:W-:Y:S02]  /*25b0*/  CS2R R8, SRZ ;  /* 0x0000000000087805 */ /* 0x000fe4000001ff00 */
[----:B------:R-:W-:-:S07]  /*25c0*/  LOP3.LUT R37, R37, 0x80000000, RZ, 0xfc, !PT ;  /* 0x8000000025257812 */ /* 0x000fce00078efcff */
.L_x_30:
[----:B------:R-:W1:Y:S01]  /*25d0*/  LDC.64 R6, c[0x4][RZ] ;  /* 0x01000000ff067b82 */ /* 0x000e620000000a00 */
[----:B0-----:R-:W-:Y:S02]  /*25e0*/  R2UR UR10, R4 ;  /* 0x00000000040a72ca */ /* 0x001fe400000e0000 */
[----:B------:R-:W-:Y:S01]  /*25f0*/  R2UR UR11, R5 ;  /* 0x00000000050b72ca */ /* 0x000fe200000e0000 */
[----:B-1----:R-:W-:-:S12]  /*2600*/  IMAD.WIDE R6, R11, 0x8, R6 ;  /* 0x000000080b067825 */ /* 0x002fd800078e0206 */
[----:B------:R-:W2:Y:S01]  /*2610*/  LDG.E.64.CONSTANT R6, desc[UR10][R6.64] ;  /* 0x0000000a06067981 */ /* 0x000ea2000c1e9b00 */
[----:B------:R-:W-:Y:S02]  /*2620*/  VIADD R34, R34, 0x1 ;  /* 0x0000000122227836 */ /* 0x000fe40000000000 */
[----:B------:R-:W-:Y:S02]  /*2630*/  VIADD R11, R11, 0x1 ;  /* 0x000000010b0b7836 */ /* 0x000fe40000000000 */
[----:B--2---:R-:W-:-:S04]  /*2640*/  IMAD.WIDE.U32 R8, P6, R6, R13, R8 ;  /* 0x0000000d06087225 */ /* 0x004fc800078c0008 */
[----:B------:R-:W-:Y:S02]  /*2650*/  IMAD R39, R6, R37, RZ ;  /* 0x0000002506277224 */ /* 0x000fe400078e02ff */
[CC--:B------:R-:W-:Y:S02]  /*2660*/  IMAD R38, R7.reuse, R13.reuse, RZ ;  /* 0x0000000d07267224 */ /* 0x0c0fe400078e02ff */
[----:B------:R-:W-:Y:S01]  /*2670*/  IMAD.HI.U32 R41, R7, R13, RZ ;  /* 0x0000000d07297227 */ /* 0x000fe200078e00ff */
[----:B------:R-:W-:-:S03]  /*2680*/  IADD3 R9, P5, PT, R39, R9, RZ ;  /* 0x0000000927097210 */ /* 0x000fc60007fbe0ff */
[----:B------:R-:W-:Y:S01]  /*2690*/  IMAD R39, R36, 0x8, R1 ;  /* 0x0000000824277824 */ /* 0x000fe200078e0201 */
[----:B------:R-:W-:Y:S01]  /*26a0*/  IADD3 R9, P4, PT, R38, R9, RZ ;  /* 0x0000000926097210 */ /* 0x000fe20007f9e0ff */
[----:B------:R-:W-:-:S04]  /*26b0*/  IMAD.HI.U32 R38, R6, R37, RZ ;  /* 0x0000002506267227 */ /* 0x000fc800078e00ff */
[----:B------:R-:W-:Y:S01]  /*26c0*/  IMAD.X R6, RZ, RZ, R38, P6 ;  /* 0x000000ffff067224 */ /* 0x000fe200030e0626 */
[----:B------:R0:W-:Y:S01]  /*26d0*/  STL.64 [R39], R8 ;  /* 0x0000000827007387 */ /* 0x0001e20000100a00 */
[----:B------:R-:W-:-:S03]  /*26e0*/  IMAD.HI.U32 R38, R7, R37, RZ ;  /* 0x0000002507267227 */ /* 0x000fc600078e00ff */
[----:B------:R-:W-:Y:S01]  /*26f0*/  IADD3.X R6, P5, PT, R41, R6, RZ, P5, !PT ;  /* 0x0000000629067210 */ /* 0x000fe20002fbe4ff */
[----:B------:R-:W-:Y:S02]  /*2700*/  IMAD R7, R7, R37, RZ ;  /* 0x0000002507077224 */ /* 0x000fe400078e02ff */
[----:B------:R-:W-:-:S03]  /*2710*/  VIADD R36, R36, 0x1 ;  /* 0x0000000124247836 */ /* 0x000fc60000000000 */
[----:B------:R-:W-:Y:S01]  /*2720*/  IADD3.X R7, P4, PT, R7, R6, RZ, P4, !PT ;  /* 0x0000000607077210 */ /* 0x000fe2000279e4ff */
[----:B------:R-:W-:Y:S01]  /*2730*/  IMAD.X R6, RZ, RZ, R38, P5 ;  /* 0x000000ffff067224 */ /* 0x000fe200028e0626 */
[----:B------:R-:W-:-:S03]  /*2740*/  ISETP.NE.AND P5, PT, R34, -0xf, PT ;  /* 0xfffffff12200780c */ /* 0x000fc60003fa5270 */
[----:B------:R-:W-:Y:S02]  /*2750*/  IMAD.X R6, RZ, RZ, R6, P4 ;  /* 0x000000ffff067224 */ /* 0x000fe400020e0606 */
[----:B0-----:R-:W-:Y:S02]  /*2760*/  IMAD.MOV.U32 R8, RZ, RZ, R7 ;  /* 0x000000ffff087224 */ /* 0x001fe400078e0007 */
[----:B------:R-:W-:-:S06]  /*2770*/  IMAD.MOV.U32 R9, RZ, RZ, R6 ;  /* 0x000000ffff097224 */ /* 0x000fcc00078e0006 */
[----:B------:R-:W-:Y:S05]  /*2780*/  @P5 BRA `(.L_x_30) ;  /* 0xfffffffc00905947 */ /* 0x000fea000383ffff */
[----:B------:R-:W-:Y:S05]  /*2790*/  BSYNC.RECONVERGENT B4 ;  /* 0x0000000000047941 */ /* 0x000fea0003800200 */
.L_x_29:
[----:B------:R-:W-:-:S07]  /*27a0*/  IMAD.MOV.U32 R11, RZ, RZ, R10 ;  /* 0x000000ffff0b7224 */ /* 0x000fce00078e000a */
.L_x_28:
[----:B------:R-:W-:Y:S05]  /*27b0*/  BSYNC.RECONVERGENT B3 ;  /* 0x0000000000037941 */ /* 0x000fea0003800200 */
.L_x_27:
[----:B------:R-:W-:Y:S01]  /*27c0*/  LOP3.LUT P4, R41, R12, 0x3f, RZ, 0xc0, !PT ;  /* 0x0000003f0c297812 */ /* 0x000fe2000788c0ff */
[----:B------:R-:W-:-:S04]  /*27d0*/  IMAD.IADD R4, R15, 0x1, R11 ;  /* 0x000000010f047824 */ /* 0x000fc800078e020b */
[----:B------:R-:W-:-:S05]  /*27e0*/  IMAD.U32 R43, R4, 0x8, R1 ;  /* 0x00000008042b7824 */ /* 0x000fca00078e0001 */
[----:B------:R0:W-:Y:S04]  /*27f0*/  STL.64 [R43+-0x78], R8 ;  /* 0xffff88082b007387 */ /* 0x0001e80000100a00 */
[----:B------:R-:W2:Y:S04]  /*2800*/  @P4 LDL.64 R12, [R1+0x8] ;  /* 0x00000800010c4983 */ /* 0x000ea80000100a00 */
[----:B------:R-:W3:Y:S04]  /*2810*/  LDL.64 R6, [R1+0x10] ;  /* 0x0000100001067983 */ /* 0x000ee80000100a00 */
[----:B------:R-:W4:Y:S01]  /*2820*/  LDL.64 R4, [R1+0x18] ;  /* 0x0000180001047983 */ /* 0x000f220000100a00 */
[----:B------:R-:W-:Y:S01]  /*2830*/  @P4 LOP3.LUT R10, R41, 0x3f, RZ, 0x3c, !PT ;  /* 0x0000003f290a4812 */ /* 0x000fe200078e3cff */
[----:B------:R-:W-:Y:S01]  /*2840*/  BSSY.RECONVERGENT B3, `(.L_x_31) ;  /* 0x0000034000037945 */ /* 0x000fe20003800200 */
[----:B--2---:R-:W-:-:S02]  /*2850*/  @P4 SHF.R.U64 R11, R12, 0x1, R13 ;  /* 0x000000010c0b4819 */ /* 0x004fc4000000120d */
[----:B------:R-:W-:Y:S02]  /*2860*/  @P4 SHF.R.U32.HI R13, RZ, 0x1, R13 ;  /* 0x00000001ff0d4819 */ /* 0x000fe4000001160d */
[CC--:B---3--:R-:W-:Y:S02]  /*2870*/  @P4 SHF.L.U32 R15, R6.reuse, R41.reuse, RZ ;  /* 0x00000029060f4219 */ /* 0x0c8fe400000006ff */
[----:B0-----:R-:W-:Y:S02]  /*2880*/  @P4 SHF.R.U64 R8, R11, R10, R13 ;  /* 0x0000000a0b084219 */ /* 0x001fe4000000120d */
[--C-:B------:R-:W-:Y:S02]  /*2890*/  @P4 SHF.R.U32.HI R39, RZ, 0x1, R7.reuse ;  /* 0x00000001ff274819 */ /* 0x100fe40000011607 */
[C-C-:B------:R-:W-:Y:S02]  /*28a0*/  @P4 SHF.R.U64 R37, R6.reuse, 0x1, R7.reuse ;  /* 0x0000000106254819 */ /* 0x140fe40000001207 */
[----:B------:R-:W-:-:S02]  /*28b0*/  @P4 SHF.L.U64.HI R12, R6, R41, R7 ;  /* 0x00000029060c4219 */ /* 0x000fc40000010207 */
[----:B------:R-:W-:Y:S02]  /*28c0*/  @P4 SHF.R.U32.HI R9, RZ, R10, R13 ;  /* 0x0000000aff094219 */ /* 0x000fe4000001160d */
[----:B------:R-:W-:Y:S02]  /*28d0*/  @P4 LOP3.LUT R6, R15, R8, RZ, 0xfc, !PT ;  /* 0x000000080f064212 */ /* 0x000fe400078efcff */
[----:B----4-:R-:W-:Y:S02]  /*28e0*/  @P4 SHF.L.U32 R11, R4, R41, RZ ;  /* 0x00000029040b4219 */ /* 0x010fe400000006ff */
[----:B------:R-:W-:Y:S01]  /*28f0*/  @P4 SHF.R.U64 R34, R37, R10, R39 ;  /* 0x0000000a25224219 */ /* 0x000fe20000001227 */
[----:B------:R-:W-:Y:S01]  /*2900*/  IMAD.SHL.U32 R8, R6, 0x4, RZ ;  /* 0x0000000406087824 */ /* 0x000fe200078e00ff */
[----:B------:R-:W-:Y:S02]  /*2910*/  @P4 LOP3.LUT R7, R12, R9, RZ, 0xfc, !PT ;  /* 0x000000090c074212 */ /* 0x000fe400078efcff */
[----:B------:R-:W-:-:S02]  /*2920*/  @P4 SHF.L.U64.HI R41, R4, R41, R5 ;  /* 0x0000002904294219 */ /* 0x000fc40000010205 */
[----:B------:R-:W-:Y:S02]  /*2930*/  @P4 LOP3.LUT R4, R11, R34, RZ, 0xfc, !PT ;  /* 0x000000220b044212 */ /* 0x000fe400078efcff */
[----:B------:R-:W-:Y:S02]  /*2940*/  @P4 SHF.R.U32.HI R10, RZ, R10, R39 ;  /* 0x0000000aff0a4219 */ /* 0x000fe40000011627 */
[----:B------:R-:W-:Y:S02]  /*2950*/  SHF.L.U64.HI R12, R6, 0x2, R7 ;  /* 0x00000002060c7819 */ /* 0x000fe40000010207 */
[----:B------:R-:W-:Y:S02]  /*2960*/  SHF.L.W.U32.HI R6, R7, 0x2, R4 ;  /* 0x0000000207067819 */ /* 0x000fe40000010e04 */
[----:B------:R-:W-:Y:S02]  /*2970*/  @P4 LOP3.LUT R5, R41, R10, RZ, 0xfc, !PT ;  /* 0x0000000a29054212 */ /* 0x000fe400078efcff */
[----:B------:R-:W-:-:S02]  /*2980*/  IADD3 RZ, P4, PT, RZ, -R8, RZ ;  /* 0x80000008ffff7210 */ /* 0x000fc40007f9e0ff */
[----:B------:R-:W-:Y:S02]  /*2990*/  LOP3.LUT R7, RZ, R12, RZ, 0x33, !PT ;  /* 0x0000000cff077212 */ /* 0x000fe400078e33ff */
[----:B------:R-:W-:Y:S02]  /*29a0*/  SHF.L.W.U32.HI R4, R4, 0x2, R5 ;  /* 0x0000000204047819 */ /* 0x000fe40000010e05 */
[----:B------:R-:W-:Y:S02]  /*29b0*/  LOP3.LUT R10, RZ, R6, RZ, 0x33, !PT ;  /* 0x00000006ff0a7212 */ /* 0x000fe400078e33ff */
[----:B------:R-:W-:Y:S02]  /*29c0*/  IADD3.X R9, P4, PT, RZ, R7, RZ, P4, !PT ;  /* 0x00000007ff097210 */ /* 0x000fe4000279e4ff */
[----:B------:R-:W-:Y:S02]  /*29d0*/  LOP3.LUT R7, RZ, R4, RZ, 0x33, !PT ;  /* 0x00000004ff077212 */ /* 0x000fe400078e33ff */
[----:B------:R-:W-:-:S02]  /*29e0*/  IADD3.X R11, P5, PT, RZ, R10, RZ, P4, !PT ;  /* 0x0000000aff0b7210 */ /* 0x000fc400027be4ff */
[----:B------:R-:W-:-:S03]  /*29f0*/  ISETP.GT.U32.AND P6, PT, R6, -0x1, PT ;  /* 0xffffffff0600780c */ /* 0x000fc60003fc4070 */
[----:B------:R-:W-:Y:S01]  /*2a00*/  IMAD.X R7, RZ, RZ, R7, P5 ;  /* 0x000000ffff077224 */ /* 0x000fe200028e0607 */
[----:B------:R-:W-:-:S04]  /*2a10*/  ISETP.GT.AND.EX P4, PT, R4, -0x1, PT, P6 ;  /* 0xffffffff0400780c */ /* 0x000fc80003f84360 */
[----:B------:R-:W-:Y:S02]  /*2a20*/  SEL R7, R4, R7, P4 ;  /* 0x0000000704077207 */ /* 0x000fe40002000000 */
[----:B------:R-:W-:Y:S02]  /*2a30*/  SEL R13, R6, R11, P4 ;  /* 0x0000000b060d7207 */ /* 0x000fe40002000000 */
[----:B------:R-:W-:Y:S02]  /*2a40*/  ISETP.NE.U32.AND P5, PT, R7, RZ, PT ;  /* 0x000000ff0700720c */ /* 0x000fe40003fa5070 */
[----:B------:R-:W-:Y:S02]  /*2a50*/  SEL R9, R12, R9, P4 ;  /* 0x000000090c097207 */ /* 0x000fe40002000000 */
[----:B------:R-:W-:Y:S01]  /*2a60*/  SEL R10, R13, R7, !P5 ;  /* 0x000000070d0a7207 */ /* 0x000fe20006800000 */
[----:B------:R-:W-:-:S05]  /*2a70*/  @!P4 IMAD.MOV R8, RZ, RZ, -R8 ;  /* 0x000000ffff08c224 */ /* 0x000fca00078e0a08 */
[----:B------:R-:W0:Y:S02]  /*2a80*/  FLO.U32 R10, R10 ;  /* 0x0000000a000a7300 */ /* 0x000e2400000e0000 */
[C---:B0-----:R-:W-:Y:S02]  /*2a90*/  IADD3 R11, PT, PT, -R10.reuse, 0x1f, RZ ;  /* 0x0000001f0a0b7810 */ /* 0x041fe40007ffe1ff */
[----:B------:R-:W-:-:S03]  /*2aa0*/  IADD3 R6, PT, PT, -R10, 0x3f, RZ ;  /* 0x0000003f0a067810 */ /* 0x000fc60007ffe1ff */
[----:B------:R-:W-:-:S05]  /*2ab0*/  @P5 IMAD.MOV R6, RZ, RZ, R11 ;  /* 0x000000ffff065224 */ /* 0x000fca00078e020b */
[----:B------:R-:W-:-:S13]  /*2ac0*/  ISETP.NE.AND P5, PT, R6, RZ, PT ;  /* 0x000000ff0600720c */ /* 0x000fda0003fa5270 */
[----:B------:R-:W-:Y:S05]  /*2ad0*/  @!P5 BRA `(.L_x_32) ;  /* 0x000000000028d947 */ /* 0x000fea0003800000 */
[--C-:B------:R-:W-:Y:S02]  /*2ae0*/  SHF.R.U64 R10, R8, 0x1, R9.reuse ;  /* 0x00000001080a7819 */ /* 0x100fe40000001209 */
[C---:B------:R-:W-:Y:S02]  /*2af0*/  LOP3.LUT R8, R6.reuse, 0x3f, RZ, 0xc0, !PT ;  /* 0x0000003f06087812 */ /* 0x040fe400078ec0ff */
[----:B------:R-:W-:Y:S02]  /*2b00*/  SHF.R.U32.HI R12, RZ, 0x1, R9 ;  /* 0x00000001ff0c7819 */ /* 0x000fe40000011609 */
[----:B------:R-:W-:Y:S02]  /*2b10*/  LOP3.LUT R9, R6, 0x3f, RZ, 0xc, !PT ;  /* 0x0000003f06097812 */ /* 0x000fe400078e0cff */
[CC--:B------:R-:W-:Y:S02]  /*2b20*/  SHF.L.U64.HI R34, R13.reuse, R8.reuse, R7 ;  /* 0x000000080d227219 */ /* 0x0c0fe40000010207 */
[----:B------:R-:W-:-:S02]  /*2b30*/  SHF.L.U32 R8, R13, R8, RZ ;  /* 0x000000080d087219 */ /* 0x000fc400000006ff */
[-CC-:B------:R-:W-:Y:S02]  /*2b40*/  SHF.R.U64 R7, R10, R9.reuse, R12.reuse ;  /* 0x000000090a077219 */ /* 0x180fe4000000120c */
[----:B------:R-:W-:Y:S02]  /*2b50*/  SHF.R.U32.HI R9, RZ, R9, R12 ;  /* 0x00000009ff097219 */ /* 0x000fe4000001160c */
[----:B------:R-:W-:Y:S02]  /*2b60*/  LOP3.LUT R13, R8, R7, RZ, 0xfc, !PT ;  /* 0x00000007080d7212 */ /* 0x000fe400078efcff */
[----:B------:R-:W-:-:S07]  /*2b70*/  LOP3.LUT R7, R34, R9, RZ, 0xfc, !PT ;  /* 0x0000000922077212 */ /* 0x000fce00078efcff */
.L_x_32:
[----:B------:R-:W-:Y:S05]  /*2b80*/  BSYNC.RECONVERGENT B3 ;  /* 0x0000000000037941 */ /* 0x000fea0003800200 */
.L_x_31:
[----:B------:R-:W-:-:S04]  /*2b90*/  IMAD.WIDE.U32 R10, R13, 0x2168c235, RZ ;  /* 0x2168c2350d0a7825 */ /* 0x000fc800078e00ff */
[----:B------:R-:W-:Y:S01]  /*2ba0*/  IMAD.MOV.U32 R8, RZ, RZ, R11 ;  /* 0x000000ffff087224 */ /* 0x000fe200078e000b */
[----:B------:R-:W-:Y:S01]  /*2bb0*/  IADD3 RZ, P6, PT, R10, R10, RZ ;  /* 0x0000000a0aff7210 */ /* 0x000fe20007fde0ff */
[----:B------:R-:W-:Y:S02]  /*2bc0*/  IMAD.MOV.U32 R9, RZ, RZ, RZ ;  /* 0x000000ffff097224 */ /* 0x000fe400078e00ff */
[----:B------:R-:W-:-:S04]  /*2bd0*/  IMAD.HI.U32 R11, R7, -0x36f0255e, RZ ;  /* 0xc90fdaa2070b7827 */ /* 0x000fc800078e00ff */
[----:B------:R-:W-:-:S04]  /*2be0*/  IMAD.WIDE.U32 R8, R13, -0x36f0255e, R8 ;  /* 0xc90fdaa20d087825 */ /* 0x000fc800078e0008 */
[C---:B------:R-:W-:Y:S02]  /*2bf0*/  IMAD R13, R7.reuse, -0x36f0255e, RZ ;  /* 0xc90fdaa2070d7824 */ /* 0x040fe400078e02ff */
[----:B------:R-:W-:-:S04]  /*2c00*/  IMAD.WIDE.U32 R8, P5, R7, 0x2168c235, R8 ;  /* 0x2168c23507087825 */ /* 0x000fc800078a0008 */
[----:B------:R-:W-:Y:S01]  /*2c10*/  IMAD.X R7, RZ, RZ, R11, P5 ;  /* 0x000000ffff077224 */ /* 0x000fe200028e060b */
[----:B------:R-:W-:Y:S02]  /*2c20*/  IADD3 R9, P5, PT, R13, R9, RZ ;  /* 0x000000090d097210 */ /* 0x000fe40007fbe0ff */
[----:B------:R-:W-:-:S03]  /*2c30*/  IADD3.X RZ, P6, PT, R8, R8, RZ, P6, !PT ;  /* 0x0000000808ff7210 */ /* 0x000fc600037de4ff */
[----:B------:R-:W-:Y:S01]  /*2c40*/  IMAD.X R7, RZ, RZ, R7, P5 ;  /* 0x000000ffff077224 */ /* 0x000fe200028e0607 */
[C---:B------:R-:W-:Y:S02]  /*2c50*/  ISETP.GT.U32.AND P5, PT, R9.reuse, RZ, PT ;  /* 0x000000ff0900720c */ /* 0x040fe40003fa4070 */
[----:B------:R-:W-:Y:S02]  /*2c60*/  IADD3.X R8, P6, PT, R9, R9, RZ, P6, !PT ;  /* 0x0000000909087210 */ /* 0x000fe400037de4ff */
[----:B------:R-:W-:-:S03]  /*2c70*/  ISETP.GT.AND.EX P5, PT, R7, RZ, PT, P5 ;  /* 0x000000ff0700720c */ /* 0x000fc60003fa4350 */
[----:B------:R-:W-:Y:S01]  /*2c80*/  IMAD.X R10, R7, 0x1, R7, P6 ;  /* 0x00000001070a7824 */ /* 0x000fe200030e0607 */
[----:B------:R-:W-:Y:S02]  /*2c90*/  SEL R8, R8, R9, P5 ;  /* 0x0000000908087207 */ /* 0x000fe40002800000 */
[----:B------:R-:W-:Y:S02]  /*2ca0*/  SEL R9, RZ, 0xffffffff, !P5 ;  /* 0xffffffffff097807 */ /* 0x000fe40006800000 */
[----:B------:R-:W-:Y:S02]  /*2cb0*/  SEL R10, R10, R7, P5 ;  /* 0x000000070a0a7207 */ /* 0x000fe40002800000 */
[----:B------:R-:W-:Y:S01]  /*2cc0*/  IADD3 R7, P6, PT, R8, 0x1, RZ ;  /* 0x0000000108077810 */ /* 0x000fe20007fde0ff */
[----:B------:R-:W-:Y:S01]  /*2cd0*/  IMAD.IADD R6, R9, 0x1, -R6 ;  /* 0x0000000109067824 */ /* 0x000fe200078e0a06 */
[----:B------:R-:W-:Y:S02]  /*2ce0*/  LOP3.LUT P5, R35, R35, 0x80000000, RZ, 0xc0, !PT ;  /* 0x8000000023237812 */ /* 0x000fe400078ac0ff */
[----:B------:R-:W-:Y:S01]  /*2cf0*/  SHF.R.U32.HI R9, RZ, 0x1e, R5 ;  /* 0x0000001eff097819 */ /* 0x000fe20000011605 */
[----:B------:R-:W-:Y:S01]  /*2d00*/  IMAD.X R8, RZ, RZ, R10, P6 ;  /* 0x000000ffff087224 */ /* 0x000fe200030e060a */
[----:B------:R-:W-:Y:S01]  /*2d10*/  @!P4 LOP3.LUT R35, R35, 0x80000000, RZ, 0x3c, !PT ;  /* 0x800000002323c812 */ /* 0x000fe200078e3cff */
[----:B------:R-:W-:Y:S01]  /*2d20*/  IMAD.SHL.U32 R6, R6, 0x100000, RZ ;  /* 0x0010000006067824 */ /* 0x000fe200078e00ff */
[----:B------:R-:W-:-:S02]  /*2d30*/  LEA.HI R4, R4, R9, RZ, 0x1 ;  /* 0x0000000904047211 */ /* 0x000fc400078f08ff */
[----:B------:R-:W-:-:S04]  /*2d40*/  SHF.R.U64 R7, R7, 0xa, R8 ;  /* 0x0000000a07077819 */ /* 0x000fc80000001208 */
[----:B------:R-:W-:Y:S01]  /*2d50*/  IADD3 R7, P6, PT, R7, 0x1, RZ ;  /* 0x0000000107077810 */ /* 0x000fe20007fde0ff */
[----:B------:R-:W-:-:S03]  /*2d60*/  @P5 IMAD.MOV R4, RZ, RZ, -R4 ;  /* 0x000000ffff045224 */ /* 0x000fc600078e0a04 */
[----:B------:R-:W-:-:S04]  /*2d70*/  LEA.HI.X R8, R8, RZ, RZ, 0x16, P6 ;  /* 0x000000ff08087211 */ /* 0x000fc800030fb4ff */
[--C-:B------:R-:W-:Y:S02]  /*2d80*/  SHF.R.U64 R5, R7, 0x1, R8.reuse ;  /* 0x0000000107057819 */ /* 0x100fe40000001208 */
[----:B------:R-:W-:Y:S02]  /*2d90*/  SHF.R.U32.HI R7, RZ, 0x1, R8 ;  /* 0x00000001ff077819 */ /* 0x000fe40000011608 */
[----:B------:R-:W-:-:S04]  /*2da0*/  IADD3 R34, P4, P6, RZ, RZ, R5 ;  /* 0x000000ffff227210 */ /* 0x000fc80007e9e005 */
[----:B------:R-:W-:-:S04]  /*2db0*/  IADD3.X R6, PT, PT, R6, 0x3fe00000, R7, P4, P6 ;  /* 0x3fe0000006067810 */ /* 0x000fc800027ec407 */
[----:B------:R-:W-:-:S07]  /*2dc0*/  LOP3.LUT R35, R6, R35, RZ, 0xfc, !PT ;  /* 0x0000002306237212 */ /* 0x000fce00078efcff */
.L_x_26:
[----:B------:R-:W-:Y:S02]  /*2dd0*/  IMAD.MOV.U32 R15, RZ, RZ, 0x0 ;  /* 0x00000000ff0f7424 */ /* 0x000fe400078e00ff */
[----:B------:R-:W-:Y:S02]  /*2de0*/  IMAD.MOV.U32 R36, RZ, RZ, R34 ;  /* 0x000000ffff247224 */ /* 0x000fe400078e0022 */
[----:B------:R-:W-:Y:S01]  /*2df0*/  IMAD.MOV.U32 R37, RZ, RZ, R35 ;  /* 0x000000ffff257224 */ /* 0x000fe200078e0023 */
[----:B------:R-:W-:Y:S06]  /*2e00*/  RET.REL.NODEC R14 `(_Z9gpu_naiveiiffiiiiPfS_S_) ;  /* 0xffffffd00e7c7950 */ /* 0x000fec0003c3ffff */
.L_x_33:
[----:B------:R-:W-:-:S00]  /*2e10*/  BRA `(.L_x_33) ;  /* 0xfffffffc00fc7947 */ /* 0x000fc0000383ffff */
[----:B------:R-:W-:-:S00]  /*2e20*/  NOP ;  /* 0x0000000000007918 */ /* 0x000fc00000000000 */
        /* <DEDUP_REMOVED lines=13> */
.L_x_36:


//--------------------- .nv.global.init           --------------------------
	.section	.nv.global.init,"aw",@progbits
	.align	16
.nv.global.init:
	.type		__cudart_sin_cos_coeffs,@object
	.size		__cudart_sin_cos_coeffs,(__cudart_i2opi_d - __cudart_sin_cos_coeffs)
__cudart_sin_cos_coeffs:
        /*0000*/ 	.byte	0x46, 0xd2, 0xb0, 0x2c, 0xf1, 0xe5, 0x5a, 0xbe, 0x92, 0xe3, 0xac, 0x69, 0xe3, 0x1d, 0xc7, 0x3e
        /*0010*/ 	.byte	0xa1, 0x62, 0xdb, 0x19, 0xa0, 0x01, 0x2a, 0xbf, 0x18, 0x08, 0x11, 0x11, 0x11, 0x11, 0x81, 0x3f
        /*0020*/ 	.byte	0x54, 0x55, 0x55, 0x55, 0x55, 0x55, 0xc5, 0xbf, 0x00, 0x00, 0x00, 0x00, 0x00, 0x00, 0x00, 0x00
        /*0030*/ 	.byte	0x00, 0x00, 0x00, 0x00, 0x00, 0x00, 0x00, 0x00, 0x64, 0x81, 0xfd, 0x20, 0x83, 0xff, 0xa8, 0xbd
        /*0040*/ 	.byte	0x28, 0x85, 0xef, 0xc1, 0xa7, 0xee, 0x21, 0x3e, 0xd9, 0xe6, 0x06, 0x8e, 0x4f, 0x7e, 0x92, 0xbe
        /*0050*/ 	.byte	0xe9, 0xbc, 0xdd, 0x19, 0xa0, 0x01, 0xfa, 0x3e, 0x47, 0x5d, 0xc1, 0x16, 0x6c, 0xc1, 0x56, 0xbf
        /*0060*/ 	.byte	0x51, 0x55, 0x55, 0x55, 0x55, 0x55, 0xa5, 0x3f, 0x00, 0x00, 0x00, 0x00, 0x00, 0x00, 0xe0, 0xbf
        /*0070*/ 	.byte	0x00, 0x00, 0x00, 0x00, 0x00, 0x00, 0xf0, 0x3f, 0x00, 0x00, 0x00, 0x00, 0x00, 0x00, 0x00, 0x00
	.type		__cudart_i2opi_d,@object
	.size		__cudart_i2opi_d,(.L_0 - __cudart_i2opi_d)
__cudart_i2opi_d:
        /* <DEDUP_REMOVED lines=9> */
.L_0:


//--------------------- .nv.shared.reserved.0     --------------------------
	.section	.nv.shared.reserved.0,"aw",@nobits
	.weak		__nv_reservedSMEM_offset_0_alias
	.size		__nv_reservedSMEM_offset_0_alias, 0, 64
	.other		__nv_reservedSMEM_offset_0_alias,@"STO_CUDA_RESERVED_SHARED STV_DEFAULT"
__nv_reservedSMEM_offset_0_alias:
	.zero		0
	.zero		64


//--------------------- .nv.constant0._Z9gpu_naiveiiffiiiiPfS_S_ --------------------------
	.section	.nv.constant0._Z9gpu_naiveiiffiiiiPfS_S_,"a",@progbits
	.sectionflags	@""
	.align	4
.nv.constant0._Z9gpu_naiveiiffiiiiPfS_S_:
	.zero		952


//--------------------- SYMBOLS --------------------------

	.type		.nv.reservedSmem.offset0,@object
	.size		.nv.reservedSmem.offset0,0x4
